	.headerflags	@"EF_CUDA_TEXMODE_UNIFIED EF_CUDA_64BIT_ADDRESS EF_CUDA_SM80 EF_CUDA_VIRTUAL_SM(EF_CUDA_SM80)"
	.elftype	@"ET_EXEC"


//--------------------- .nv.info                  --------------------------
	.section	.nv.info,"",@"SHT_CUDA_INFO"
	.align	4


	//----- nvinfo : EIATTR_REGCOUNT
	.align		4
        /*0000*/ 	.byte	0x04, 0x2f
        /*0002*/ 	.short	(.L_1 - .L_0)
	.align		4
.L_0:
        /*0004*/ 	.word	index@(candidate3)
        /*0008*/ 	.word	0x00000038


	//----- nvinfo : EIATTR_MAX_STACK_SIZE
	.align		4
.L_1:
        /*000c*/ 	.byte	0x04, 0x23
        /*000e*/ 	.short	(.L_3 - .L_2)
	.align		4
.L_2:
        /*0010*/ 	.word	index@(candidate3)
        /*0014*/ 	.word	0x00000000


	//----- nvinfo : EIATTR_MIN_STACK_SIZE
	.align		4
.L_3:
        /*0018*/ 	.byte	0x04, 0x12
        /*001a*/ 	.short	(.L_5 - .L_4)
	.align		4
.L_4:
        /*001c*/ 	.word	index@(candidate3)
        /*0020*/ 	.word	0x00000000


	//----- nvinfo : EIATTR_FRAME_SIZE
	.align		4
.L_5:
        /*0024*/ 	.byte	0x04, 0x11
        /*0026*/ 	.short	(.L_7 - .L_6)
	.align		4
.L_6:
        /*0028*/ 	.word	index@(candidate3)
        /*002c*/ 	.word	0x00000000
.L_7:


//--------------------- .nv.info.candidate3       --------------------------
	.section	.nv.info.candidate3,"",@"SHT_CUDA_INFO"
	.align	4


	//----- nvinfo : EIATTR_CUDA_API_VERSION
	.align		4
        /*0000*/ 	.byte	0x04, 0x37
        /*0002*/ 	.short	(.L_9 - .L_8)
.L_8:
        /*0004*/ 	.word	0x00000075


	//----- nvinfo : EIATTR_SW2861232_WAR
	.align		4
.L_9:
        /*0008*/ 	.byte	0x01, 0x35
	.zero		2


	//----- nvinfo : EIATTR_PARAM_CBANK
	.align		4
        /*000c*/ 	.byte	0x04, 0x0a
        /*000e*/ 	.short	(.L_11 - .L_10)
	.align		4
.L_10:
        /*0010*/ 	.word	index@(.nv.constant0.candidate3)
        /*0014*/ 	.short	0x0160
        /*0016*/ 	.short	0x0018


	//----- nvinfo : EIATTR_CBANK_PARAM_SIZE
	.align		4
.L_11:
        /*0018*/ 	.byte	0x03, 0x19
        /*001a*/ 	.short	0x0018


	//----- nvinfo : EIATTR_KPARAM_INFO
	.align		4
        /*001c*/ 	.byte	0x04, 0x17
        /*001e*/ 	.short	(.L_13 - .L_12)
.L_12:
        /*0020*/ 	.word	0x00000000
        /*0024*/ 	.short	0x0002
        /*0026*/ 	.short	0x0010
        /*0028*/ 	.byte	0x00, 0xf0, 0x21, 0x00


	//----- nvinfo : EIATTR_KPARAM_INFO
	.align		4
.L_13:
        /*002c*/ 	.byte	0x04, 0x17
        /*002e*/ 	.short	(.L_15 - .L_14)
.L_14:
        /*0030*/ 	.word	0x00000000
        /*0034*/ 	.short	0x0001
        /*0036*/ 	.short	0x0008
        /*0038*/ 	.byte	0x00, 0xf0, 0x21, 0x00


	//----- nvinfo : EIATTR_KPARAM_INFO
	.align		4
.L_15:
        /*003c*/ 	.byte	0x04, 0x17
        /*003e*/ 	.short	(.L_17 - .L_16)
.L_16:
        /*0040*/ 	.word	0x00000000
        /*0044*/ 	.short	0x0000
        /*0046*/ 	.short	0x0000
        /*0048*/ 	.byte	0x00, 0xf0, 0x21, 0x00


	//----- nvinfo : EIATTR_MAXREG_COUNT
	.align		4
.L_17:
        /*004c*/ 	.byte	0x03, 0x1b
        /*004e*/ 	.short	0x00ff


	//----- nvinfo : EIATTR_EXIT_INSTR_OFFSETS
	.align		4
        /*0050*/ 	.byte	0x04, 0x1c
        /*0052*/ 	.short	(.L_19 - .L_18)


	//   ....[0]....
.L_18:
        /*0054*/ 	.word	0x000061a0


	//----- nvinfo : EIATTR_MAX_THREADS
	.align		4
.L_19:
        /*0058*/ 	.byte	0x04, 0x05
        /*005a*/ 	.short	(.L_21 - .L_20)
.L_20:
        /*005c*/ 	.word	0x000000e0
        /*0060*/ 	.word	0x00000001
        /*0064*/ 	.word	0x00000001
.L_21:


//--------------------- .nv.rel.action            --------------------------
	.section	.nv.rel.action,"",@"SHT_CUDA_RELOCINFO"
	.align	8
	.sectionentsize	8
        /*0000*/ 	.byte	0x4b, 0x00, 0x00, 0x00, 0x00, 0x00, 0x00, 0x00, 0x00, 0x02, 0x02, 0x08, 0x10, 0x0a, 0x2f, 0x22
        /* <DEDUP_REMOVED lines=13> */


//--------------------- .nv.constant0.candidate3  --------------------------
	.section	.nv.constant0.candidate3,"a",@progbits
	.align	4
.nv.constant0.candidate3:
	.zero		376


//--------------------- .text.candidate3          --------------------------
	.section	.text.candidate3,"ax",@progbits
	.sectionflags	@"SHF_BARRIERS=1"
	.sectioninfo	@"SHI_REGISTERS=56"
	.align	128
        .global         candidate3
        .type           candidate3,@function
        .size           candidate3,(.L_x_3 - candidate3)
        .other          candidate3,@"STO_CUDA_ENTRY STV_DEFAULT"
candidate3:
.text.candidate3:
[----:B------:R-:W-:-:S02]  /*0000*/  MOV R1, c[0x0][0x28] ;  /* 0x00000a0000017a02 */ /* 0x000fc40000000f00 */
[----:B------:R-:W0:Y:S01]  /*0010*/  S2R R3, SR_TID.X ;  /* 0x0000000000037919 */ /* 0x000e220000002100 */
[----:B------:R-:W-:Y:S01]  /*0020*/  HFMA2.MMA R2, -RZ, RZ, 0, 0 ;  /* 0x00000000ff027435 */ /* 0x000fe200000001ff */
[----:B------:R-:W-:Y:S01]  /*0030*/  CS2R R48, SRZ ;  /* 0x0000000000307805 */ /* 0x000fe2000001ff00 */
[----:B------:R-:W-:Y:S01]  /*0040*/  HFMA2.MMA R37, -RZ, RZ, 0, 0 ;  /* 0x00000000ff257435 */ /* 0x000fe200000001ff */
[----:B------:R-:W1:Y:S01]  /*0050*/  S2R R0, SR_CTAID.X ;  /* 0x0000000000007919 */ /* 0x000e620000002500 */
[----:B------:R-:W-:Y:S01]  /*0060*/  HFMA2.MMA R53, -RZ, RZ, 0, 0 ;  /* 0x00000000ff357435 */ /* 0x000fe200000001ff */
[----:B------:R-:W-:Y:S01]  /*0070*/  MOV R17, RZ ;  /* 0x000000ff00117202 */ /* 0x000fe20000000f00 */
[----:B------:R-:W-:Y:S01]  /*0080*/  HFMA2.MMA R45, -RZ, RZ, 0, 0 ;  /* 0x00000000ff2d7435 */ /* 0x000fe200000001ff */
[----:B------:R-:W-:Y:S01]  /*0090*/  MOV R41, RZ ;  /* 0x000000ff00297202 */ /* 0x000fe20000000f00 */
[----:B------:R-:W-:Y:S01]  /*00a0*/  HFMA2.MMA R51, -RZ, RZ, 0, 0 ;  /* 0x00000000ff337435 */ /* 0x000fe200000001ff */
[----:B------:R-:W-:Y:S01]  /*00b0*/  MOV R47, RZ ;  /* 0x000000ff002f7202 */ /* 0x000fe20000000f00 */
[----:B------:R-:W-:Y:S01]  /*00c0*/  HFMA2.MMA R39, -RZ, RZ, 0, 0 ;  /* 0x00000000ff277435 */ /* 0x000fe200000001ff */
[----:B------:R-:W-:Y:S01]  /*00d0*/  MOV R43, RZ ;  /* 0x000000ff002b7202 */ /* 0x000fe20000000f00 */
[----:B------:R-:W-:Y:S01]  /*00e0*/  ULDC.64 UR6, c[0x0][0x118] ;  /* 0x0000460000067ab9 */ /* 0x000fe20000000a00 */
[----:B------:R-:W-:Y:S01]  /*00f0*/  MOV R35, RZ ;  /* 0x000000ff00237202 */ /* 0x000fe20000000f00 */
[----:B------:R-:W-:Y:S01]  /*0100*/  UMOV UR4, URZ ;  /* 0x0000003f00047c82 */ /* 0x000fe20008000000 */
[C---:B0-----:R-:W-:Y:S01]  /*0110*/  IMAD.HI R30, R3.reuse, -0x6db6db6d, R2 ;  /* 0x92492493031e7827 */ /* 0x041fe200078e0202 */
[----:B------:R-:W-:-:S02]  /*0120*/  IADD3 R5, R3, 0x20, RZ ;  /* 0x0000002003057810 */ /* 0x000fc40007ffe0ff */
[C---:B------:R-:W-:Y:S02]  /*0130*/  LOP3.LUT R4, R3.reuse, 0x3f, RZ, 0xc0, !PT ;  /* 0x0000003f03047812 */ /* 0x040fe400078ec0ff */
[----:B-1----:R-:W-:Y:S02]  /*0140*/  SHF.L.U32 R7, R0, 0xf, RZ ;  /* 0x0000000f00077819 */ /* 0x002fe400000006ff */
[----:B------:R-:W-:Y:S02]  /*0150*/  SHF.L.U32 R2, R3, 0x3, RZ ;  /* 0x0000000303027819 */ /* 0x000fe400000006ff */
[----:B------:R-:W-:Y:S02]  /*0160*/  LOP3.LUT R6, R5, 0x3f, RZ, 0xc0, !PT ;  /* 0x0000003f05067812 */ /* 0x000fe400078ec0ff */
[----:B------:R-:W-:Y:S02]  /*0170*/  LOP3.LUT R4, R7, 0xffff8000, R4, 0xe2, !PT ;  /* 0xffff800007047812 */ /* 0x000fe400078ee204 */
[----:B------:R-:W-:-:S02]  /*0180*/  LOP3.LUT R29, R2, 0xfffffe00, RZ, 0xc0, !PT ;  /* 0xfffffe00021d7812 */ /* 0x000fc400078ec0ff */
[----:B------:R-:W-:Y:S02]  /*0190*/  SHF.R.U32.HI R5, RZ, 0x1f, R30 ;  /* 0x0000001fff057819 */ /* 0x000fe4000001161e */
[----:B------:R-:W-:Y:S02]  /*01a0*/  IADD3 R29, R4, R29, RZ ;  /* 0x0000001d041d7210 */ /* 0x000fe40007ffe0ff */
[----:B------:R-:W-:Y:S02]  /*01b0*/  LOP3.LUT R7, R7, 0xffff8000, R6, 0xe2, !PT ;  /* 0xffff800007077812 */ /* 0x000fe400078ee206 */
[----:B------:R-:W-:Y:S02]  /*01c0*/  LEA.HI.SX32 R30, R30, R5, 0x1e ;  /* 0x000000051e1e7211 */ /* 0x000fe400078ff2ff */
[C---:B------:R-:W-:Y:S02]  /*01d0*/  IADD3 R4, R2.reuse, 0x700, RZ ;  /* 0x0000070002047810 */ /* 0x040fe40007ffe0ff */
[----:B------:R-:W-:Y:S01]  /*01e0*/  IADD3 R5, R2, 0x1500, RZ ;  /* 0x0000150002057810 */ /* 0x000fe20007ffe0ff */
[----:B------:R-:W-:Y:S01]  /*01f0*/  IMAD R31, R30, -0x7, R3 ;  /* 0xfffffff91e1f7824 */ /* 0x000fe200078e0203 */
[----:B------:R-:W-:-:S02]  /*0200*/  IADD3 R6, R2, 0x2300, RZ ;  /* 0x0000230002067810 */ /* 0x000fc40007ffe0ff */
[C---:B------:R-:W-:Y:S02]  /*0210*/  IADD3 R8, R2.reuse, 0x3100, RZ ;  /* 0x0000310002087810 */ /* 0x040fe40007ffe0ff */
[C---:B------:R-:W-:Y:S02]  /*0220*/  IADD3 R9, R2.reuse, 0x3f00, RZ ;  /* 0x00003f0002097810 */ /* 0x040fe40007ffe0ff */
[C---:B------:R-:W-:Y:S02]  /*0230*/  IADD3 R10, R2.reuse, 0x4d00, RZ ;  /* 0x00004d00020a7810 */ /* 0x040fe40007ffe0ff */
[C---:B------:R-:W-:Y:S02]  /*0240*/  IADD3 R11, R2.reuse, 0x5b00, RZ ;  /* 0x00005b00020b7810 */ /* 0x040fe40007ffe0ff */
[C---:B------:R-:W-:Y:S02]  /*0250*/  IADD3 R13, R2.reuse, 0x6900, RZ ;  /* 0x00006900020d7810 */ /* 0x040fe40007ffe0ff */
[----:B------:R-:W-:-:S02]  /*0260*/  IADD3 R15, R2, 0x7700, RZ ;  /* 0x00007700020f7810 */ /* 0x000fc40007ffe0ff */
[----:B------:R-:W-:Y:S02]  /*0270*/  LOP3.LUT R4, R4, 0xfffffe00, RZ, 0xc0, !PT ;  /* 0xfffffe0004047812 */ /* 0x000fe400078ec0ff */
[----:B------:R-:W-:Y:S02]  /*0280*/  LOP3.LUT R2, R5, 0xfffffe00, RZ, 0xc0, !PT ;  /* 0xfffffe0005027812 */ /* 0x000fe400078ec0ff */
[----:B------:R-:W-:Y:S02]  /*0290*/  LOP3.LUT R6, R6, 0xfffffe00, RZ, 0xc0, !PT ;  /* 0xfffffe0006067812 */ /* 0x000fe400078ec0ff */
[----:B------:R-:W-:Y:S02]  /*02a0*/  LOP3.LUT R8, R8, 0xfffffe00, RZ, 0xc0, !PT ;  /* 0xfffffe0008087812 */ /* 0x000fe400078ec0ff */
[----:B------:R-:W-:Y:S02]  /*02b0*/  LOP3.LUT R12, R9, 0xfffffe00, RZ, 0xc0, !PT ;  /* 0xfffffe00090c7812 */ /* 0x000fe400078ec0ff */
[----:B------:R-:W-:-:S02]  /*02c0*/  LOP3.LUT R14, R10, 0xfffffe00, RZ, 0xc0, !PT ;  /* 0xfffffe000a0e7812 */ /* 0x000fc400078ec0ff */
[----:B------:R-:W-:Y:S02]  /*02d0*/  LOP3.LUT R16, R11, 0xfffffe00, RZ, 0xc0, !PT ;  /* 0xfffffe000b107812 */ /* 0x000fe400078ec0ff */
[----:B------:R-:W-:Y:S02]  /*02e0*/  LOP3.LUT R18, R13, 0xfffffe00, RZ, 0xc0, !PT ;  /* 0xfffffe000d127812 */ /* 0x000fe400078ec0ff */
[----:B------:R-:W-:Y:S02]  /*02f0*/  LOP3.LUT R20, R15, 0xfffffe00, RZ, 0xc0, !PT ;  /* 0xfffffe000f147812 */ /* 0x000fe400078ec0ff */
[----:B------:R-:W-:Y:S02]  /*0300*/  IADD3 R28, R4, R7, RZ ;  /* 0x00000007041c7210 */ /* 0x000fe40007ffe0ff */
[C---:B------:R-:W-:Y:S02]  /*0310*/  IADD3 R11, R7.reuse, R2, RZ ;  /* 0x00000002070b7210 */ /* 0x040fe40007ffe0ff */
[----:B------:R-:W-:-:S02]  /*0320*/  IADD3 R10, R7, R6, RZ ;  /* 0x00000006070a7210 */ /* 0x000fc40007ffe0ff */
[C---:B------:R-:W-:Y:S02]  /*0330*/  IADD3 R9, R7.reuse, R8, RZ ;  /* 0x0000000807097210 */ /* 0x040fe40007ffe0ff */
[C---:B------:R-:W-:Y:S02]  /*0340*/  IADD3 R2, R7.reuse, R12, RZ ;  /* 0x0000000c07027210 */ /* 0x040fe40007ffe0ff */
[C---:B------:R-:W-:Y:S02]  /*0350*/  IADD3 R4, R7.reuse, R14, RZ ;  /* 0x0000000e07047210 */ /* 0x040fe40007ffe0ff */
[C---:B------:R-:W-:Y:S01]  /*0360*/  IADD3 R5, R7.reuse, R16, RZ ;  /* 0x0000001007057210 */ /* 0x040fe20007ffe0ff */
[----:B------:R-:W-:Y:S01]  /*0370*/  CS2R R14, SRZ ;  /* 0x00000000000e7805 */ /* 0x000fe2000001ff00 */
[C---:B------:R-:W-:Y:S02]  /*0380*/  IADD3 R6, R7.reuse, R18, RZ ;  /* 0x0000001207067210 */ /* 0x040fe40007ffe0ff */
[----:B------:R-:W-:-:S02]  /*0390*/  IADD3 R7, R7, R20, RZ ;  /* 0x0000001407077210 */ /* 0x000fc40007ffe0ff */
[----:B------:R-:W-:-:S02]  /*03a0*/  LEA R32, R0, R3, 0xf ;  /* 0x0000000300207211 */ /* 0x000fc400078e78ff */
.L_x_1:
[----:B------:R-:W-:Y:S01]  /*03b0*/  MOV R12, UR4 ;  /* 0x00000004000c7c02 */ /* 0x000fe20008000f00 */
[----:B------:R-:W-:Y:S06]  /*03c0*/  BAR.SYNC 0x0 ;  /* 0x0000000000007b1d */ /* 0x000fec0000000000 */
[----:B------:R-:W-:Y:S01]  /*03d0*/  MOV R8, 0x4 ;  /* 0x0000000400087802 */ /* 0x000fe20000000f00 */
[----:B------:R-:W-:-:S04]  /*03e0*/  IMAD R19, R12, 0xc40, R3 ;  /* 0x00000c400c137824 */ /* 0x000fc800078e0203 */
[----:B------:R-:W-:-:S05]  /*03f0*/  IMAD.WIDE R18, R19, R8, c[0x0][0x160] ;  /* 0x0000580013127625 */ /* 0x000fca00078e0208 */
[----:B------:R0:W2:Y:S04]  /*0400*/  LDG.E.CONSTANT R20, [R18.64+0xe00] ;  /* 0x000e000612147981 */ /* 0x0000a8000c1e9900 */
[----:B------:R0:W3:Y:S04]  /*0410*/  LDG.E.CONSTANT R21, [R18.64+0x1f80] ;  /* 0x001f800612157981 */ /* 0x0000e8000c1e9900 */
[----:B------:R0:W4:Y:S04]  /*0420*/  LDG.E.CONSTANT R42, [R18.64] ;  /* 0x00000006122a7981 */ /* 0x000128000c1e9900 */
[----:B------:R0:W5:Y:S04]  /*0430*/  LDG.E.CONSTANT R16, [R18.64+0x380] ;  /* 0x0003800612107981 */ /* 0x000168000c1e9900 */
        /* <DEDUP_REMOVED lines=9> */
[----:B------:R0:W5:Y:S01]  /*04d0*/  LDG.E.CONSTANT R36, [R18.64+0x2300] ;  /* 0x0023000612247981 */ /* 0x000162000c1e9900 */
[----:B------:R-:W-:-:S02]  /*04e0*/  LEA R13, R12, R29, 0x6 ;  /* 0x0000001d0c0d7211 */ /* 0x000fc400078e30ff */
[----:B0-----:R-:W-:Y:S02]  /*04f0*/  MOV R18, UR4 ;  /* 0x0000000400127c02 */ /* 0x001fe40008000f00 */
[----:B------:R-:W-:Y:S02]  /*0500*/  MOV R19, UR4 ;  /* 0x0000000400137c02 */ /* 0x000fe40008000f00 */
[----:B------:R-:W-:Y:S01]  /*0510*/  LEA R18, R18, R11, 0x6 ;  /* 0x0000000b12127211 */ /* 0x000fe200078e30ff */
[----:B------:R-:W-:Y:S01]  /*0520*/  IMAD.WIDE R12, R13, R8, c[0x0][0x168] ;  /* 0x00005a000d0c7625 */ /* 0x000fe200078e0208 */
[----:B------:R-:W-:-:S04]  /*0530*/  LEA R19, R19, R28, 0x6 ;  /* 0x0000001c13137211 */ /* 0x000fc800078e30ff */
[----:B------:R0:W5:Y:S04]  /*0540*/  LDG.E.CONSTANT R25, [R12.64+0xa800] ;  /* 0x00a800060c197981 */ /* 0x000168000c1e9900 */
[----:B------:R0:W5:Y:S04]  /*0550*/  LDG.E.CONSTANT R52, [R12.64+0xe000] ;  /* 0x00e000060c347981 */ /* 0x000168000c1e9900 */
[----:B------:R0:W5:Y:S04]  /*0560*/  LDG.E.CONSTANT R50, [R12.64+0x11800] ;  /* 0x011800060c327981 */ /* 0x000168000c1e9900 */
[----:B------:R0:W5:Y:S04]  /*0570*/  LDG.E.CONSTANT R46, [R12.64+0x15000] ;  /* 0x015000060c2e7981 */ /* 0x000168000c1e9900 */
[----:B------:R0:W5:Y:S01]  /*0580*/  LDG.E.CONSTANT R44, [R12.64+0x18800] ;  /* 0x018800060c2c7981 */ /* 0x000162000c1e9900 */
[----:B------:R-:W-:-:S03]  /*0590*/  ISETP.GT.AND P0, PT, R3, 0x3f, PT ;  /* 0x0000003f0300780c */ /* 0x000fc60003f04270 */
[----:B--2---:R-:W-:Y:S04]  /*05a0*/  STS [R3.X4+0xe00], R20 ;  /* 0x000e001403007388 */ /* 0x004fe80000004800 */
[----:B---3--:R1:W-:Y:S04]  /*05b0*/  STS [R3.X4+0x1f80], R21 ;  /* 0x001f801503007388 */ /* 0x0083e80000004800 */
[----:B----4-:R-:W-:Y:S04]  /*05c0*/  STS [R3.X4], R42 ;  /* 0x0000002a03007388 */ /* 0x010fe80000004800 */
[----:B-----5:R2:W-:Y:S01]  /*05d0*/  STS [R3.X4+0x380], R16 ;  /* 0x0003801003007388 */ /* 0x0205e20000004800 */
[----:B-1----:R-:W-:Y:S01]  /*05e0*/  IMAD.WIDE R20, R18, R8, c[0x0][0x168] ;  /* 0x00005a0012147625 */ /* 0x002fe200078e0208 */
[----:B------:R-:W-:-:S02]  /*05f0*/  MOV R18, UR4 ;  /* 0x0000000400127c02 */ /* 0x000fc40008000f00 */
[----:B------:R1:W-:Y:S04]  /*0600*/  STS [R3.X4+0x700], R24 ;  /* 0x0007001803007388 */ /* 0x0003e80000004800 */
[----:B------:R3:W-:Y:S04]  /*0610*/  STS [R3.X4+0xa80], R26 ;  /* 0x000a801a03007388 */ /* 0x0007e80000004800 */
[----:B--2---:R0:W2:Y:S04]  /*0620*/  LDG.E.CONSTANT R16, [R12.64] ;  /* 0x000000060c107981 */ /* 0x0040a8000c1e9900 */
[----:B-1----:R0:W4:Y:S04]  /*0630*/  LDG.E.CONSTANT R24, [R12.64+0x3800] ;  /* 0x003800060c187981 */ /* 0x002128000c1e9900 */
[----:B---3--:R0:W3:Y:S04]  /*0640*/  LDG.E.CONSTANT R26, [R12.64+0x7000] ;  /* 0x007000060c1a7981 */ /* 0x0080e8000c1e9900 */
[----:B------:R0:W5:Y:S04]  /*0650*/  LDG.E.CONSTANT R42, [R12.64+0x1c000] ;  /* 0x01c000060c2a7981 */ /* 0x000168000c1e9900 */
[----:B------:R1:W-:Y:S04]  /*0660*/  STS [R3.X4+0x1880], R27 ;  /* 0x0018801b03007388 */ /* 0x0003e80000004800 */
[----:B------:R1:W-:Y:S01]  /*0670*/  STS [R3.X4+0x1180], R38 ;  /* 0x0011802603007388 */ /* 0x0003e20000004800 */
[----:B0-----:R-:W-:-:S03]  /*0680*/  IMAD.WIDE R12, R19, R8, c[0x0][0x168] ;  /* 0x00005a00130c7625 */ /* 0x001fc600078e0208 */
[----:B------:R0:W-:Y:S01]  /*0690*/  STS [R3.X4+0x1c00], R33 ;  /* 0x001c002103007388 */ /* 0x0001e20000004800 */
[----:B-1----:R-:W-:Y:S02]  /*06a0*/  LEA R27, R18, R9, 0x6 ;  /* 0x00000009121b7211 */ /* 0x002fe400078e30ff */
[----:B------:R-:W-:Y:S01]  /*06b0*/  MOV R19, UR4 ;  /* 0x0000000400137c02 */ /* 0x000fe20008000f00 */
[----:B------:R1:W5:Y:S01]  /*06c0*/  LDG.E.CONSTANT R38, [R20.64] ;  /* 0x0000000614267981 */ /* 0x000362000c1e9900 */
[----:B0-----:R-:W-:-:S03]  /*06d0*/  MOV R33, UR4 ;  /* 0x0000000400217c02 */ /* 0x001fc60008000f00 */
[----:B------:R0:W-:Y:S01]  /*06e0*/  STS [R3.X4+0x1500], R40 ;  /* 0x0015002803007388 */ /* 0x0001e20000004800 */
[----:B------:R-:W-:Y:S02]  /*06f0*/  LEA R19, R19, R10, 0x6 ;  /* 0x0000000a13137211 */ /* 0x000fe400078e30ff */
[----:B-1----:R-:W-:Y:S02]  /*0700*/  MOV R20, UR4 ;  /* 0x0000000400147c02 */ /* 0x002fe40008000f00 */
[----:B------:R-:W-:Y:S01]  /*0710*/  LEA R21, R33, R2, 0x6 ;  /* 0x0000000221157211 */ /* 0x000fe200078e30ff */
[----:B0-----:R0:W5:Y:S01]  /*0720*/  LDG.E.CONSTANT R40, [R12.64] ;  /* 0x000000060c287981 */ /* 0x001162000c1e9900 */
[----:B------:R-:W-:-:S03]  /*0730*/  IMAD.WIDE R18, R19, R8, c[0x0][0x168] ;  /* 0x00005a0013127625 */ /* 0x000fc600078e0208 */
[----:B------:R-:W-:Y:S01]  /*0740*/  STS [R3.X4+0x2680], R22 ;  /* 0x0026801603007388 */ /* 0x000fe20000004800 */
[----:B0-----:R-:W-:Y:S01]  /*0750*/  IMAD.WIDE R12, R27, R8, c[0x0][0x168] ;  /* 0x00005a001b0c7625 */ /* 0x001fe200078e0208 */
[----:B------:R-:W-:Y:S02]  /*0760*/  LEA R27, R20, R4, 0x6 ;  /* 0x00000004141b7211 */ /* 0x000fe400078e30ff */
[----:B------:R0:W-:Y:S04]  /*0770*/  STS [R3.X4+0x2d80], R23 ;  /* 0x002d801703007388 */ /* 0x0001e80000004800 */
[----:B------:R1:W-:Y:S01]  /*0780*/  STS [R3.X4+0x2a00], R34 ;  /* 0x002a002203007388 */ /* 0x0003e20000004800 */
[----:B0-----:R-:W-:-:S04]  /*0790*/  IMAD.WIDE R22, R21, R8, c[0x0][0x168] ;  /* 0x00005a0015167625 */ /* 0x001fc800078e0208 */
[----:B------:R-:W-:Y:S01]  /*07a0*/  IMAD.WIDE R20, R27, R8, c[0x0][0x168] ;  /* 0x00005a001b147625 */ /* 0x000fe200078e0208 */
[----:B-1----:R0:W5:Y:S04]  /*07b0*/  LDG.E.CONSTANT R34, [R12.64] ;  /* 0x000000060c227981 */ /* 0x002168000c1e9900 */
[----:B------:R1:W-:Y:S04]  /*07c0*/  STS [R3.X4+0x2300], R36 ;  /* 0x0023002403007388 */ /* 0x0003e80000004800 */
[----:B------:R1:W5:Y:S01]  /*07d0*/  LDG.E.CONSTANT R27, [R22.64] ;  /* 0x00000006161b7981 */ /* 0x000362000c1e9900 */
[----:B0-----:R-:W-:-:S03]  /*07e0*/  LEA R13, R33, R6, 0x6 ;  /* 0x00000006210d7211 */ /* 0x001fc600078e30ff */
[----:B------:R0:W5:Y:S04]  /*07f0*/  LDG.E.CONSTANT R33, [R20.64] ;  /* 0x0000000614217981 */ /* 0x000168000c1e9900 */
[----:B-1----:R1:W5:Y:S01]  /*0800*/  LDG.E.CONSTANT R36, [R18.64] ;  /* 0x0000000612247981 */ /* 0x002362000c1e9900 */
[----:B0-----:R-:W-:Y:S02]  /*0810*/  MOV R20, UR4 ;  /* 0x0000000400147c02 */ /* 0x001fe40008000f00 */
[----:B------:R-:W-:Y:S02]  /*0820*/  MOV R21, UR4 ;  /* 0x0000000400157c02 */ /* 0x000fe40008000f00 */
[----:B-1----:R-:W-:Y:S02]  /*0830*/  MOV R18, UR4 ;  /* 0x0000000400127c02 */ /* 0x002fe40008000f00 */
[----:B------:R-:W-:-:S02]  /*0840*/  LEA R23, R20, R7, 0x6 ;  /* 0x0000000714177211 */ /* 0x000fc400078e30ff */
[----:B------:R-:W-:Y:S02]  /*0850*/  LEA R19, R18, R5, 0x6 ;  /* 0x0000000512137211 */ /* 0x000fe400078e30ff */
[----:B------:R-:W-:Y:S01]  /*0860*/  @!P0 LEA R21, R21, R32, 0x6 ;  /* 0x0000002015158211 */ /* 0x000fe200078e30ff */
[----:B------:R-:W-:-:S04]  /*0870*/  IMAD.WIDE R12, R13, R8, c[0x0][0x168] ;  /* 0x00005a000d0c7625 */ /* 0x000fc800078e0208 */
[-C--:B------:R-:W-:Y:S02]  /*0880*/  IMAD.WIDE R18, R19, R8.reuse, c[0x0][0x168] ;  /* 0x00005a0013127625 */ /* 0x080fe400078e0208 */
[----:B------:R-:W5:Y:S02]  /*0890*/  LDG.E.CONSTANT R12, [R12.64] ;  /* 0x000000060c0c7981 */ /* 0x000f64000c1e9900 */
[-C--:B------:R-:W-:Y:S02]  /*08a0*/  IMAD.WIDE R22, R23, R8.reuse, c[0x0][0x168] ;  /* 0x00005a0017167625 */ /* 0x080fe400078e0208 */
[----:B------:R-:W5:Y:S02]  /*08b0*/  LDG.E.CONSTANT R18, [R18.64] ;  /* 0x0000000612127981 */ /* 0x000f64000c1e9900 */
[----:B------:R-:W-:Y:S02]  /*08c0*/  @!P0 IMAD.WIDE R20, R21, R8, c[0x0][0x168] ;  /* 0x00005a0015148625 */ /* 0x000fe400078e0208 */
[----:B------:R-:W5:Y:S04]  /*08d0*/  LDG.E.CONSTANT R22, [R22.64] ;  /* 0x0000000616167981 */ /* 0x000f68000c1e9900 */
[----:B------:R-:W5:Y:S04]  /*08e0*/  @!P0 LDG.E.CONSTANT R20, [R20.64+0x1f800] ;  /* 0x01f8000614148981 */ /* 0x000f68000c1e9900 */
[----:B------:R-:W-:Y:S04]  /*08f0*/  STS [R3.X4+0x4600], R25 ;  /* 0x0046001903007388 */ /* 0x000fe80000004800 */
[----:B------:R-:W-:Y:S04]  /*0900*/  STS [R3.X4+0x4d00], R52 ;  /* 0x004d003403007388 */ /* 0x000fe80000004800 */
[----:B------:R-:W-:Y:S04]  /*0910*/  STS [R3.X4+0x5400], R50 ;  /* 0x0054003203007388 */ /* 0x000fe80000004800 */
[----:B------:R-:W-:Y:S04]  /*0920*/  STS [R3.X4+0x5b00], R46 ;  /* 0x005b002e03007388 */ /* 0x000fe80000004800 */
[----:B------:R-:W-:Y:S04]  /*0930*/  STS [R3.X4+0x6200], R44 ;  /* 0x0062002c03007388 */ /* 0x000fe80000004800 */
[----:B--2---:R-:W-:Y:S04]  /*0940*/  STS [R3.X4+0x3100], R16 ;  /* 0x0031001003007388 */ /* 0x004fe80000004800 */
[----:B----4-:R-:W-:Y:S04]  /*0950*/  STS [R3.X4+0x3800], R24 ;  /* 0x0038001803007388 */ /* 0x010fe80000004800 */
[----:B---3--:R-:W-:Y:S04]  /*0960*/  STS [R3.X4+0x3f00], R26 ;  /* 0x003f001a03007388 */ /* 0x008fe80000004800 */
[----:B-----5:R-:W-:Y:S04]  /*0970*/  STS [R3.X4+0x6900], R42 ;  /* 0x0069002a03007388 */ /* 0x020fe80000004800 */
[----:B------:R-:W-:Y:S04]  /*0980*/  STS [R3.X4+0x3b80], R38 ;  /* 0x003b802603007388 */ /* 0x000fe80000004800 */
[----:B------:R-:W-:Y:S04]  /*0990*/  STS [R3.X4+0x3480], R40 ;  /* 0x0034802803007388 */ /* 0x000fe80000004800 */
[----:B------:R-:W-:Y:S04]  /*09a0*/  STS [R3.X4+0x4980], R34 ;  /* 0x0049802203007388 */ /* 0x000fe80000004800 */
[----:B------:R-:W-:Y:S04]  /*09b0*/  STS [R3.X4+0x5080], R27 ;  /* 0x0050801b03007388 */ /* 0x000fe80000004800 */
[----:B------:R0:W-:Y:S04]  /*09c0*/  STS [R3.X4+0x5780], R33 ;  /* 0x0057802103007388 */ /* 0x0001e80000004800 */
[----:B------:R-:W-:Y:S01]  /*09d0*/  STS [R3.X4+0x4280], R36 ;  /* 0x0042802403007388 */ /* 0x000fe20000004800 */
[----:B0-----:R-:W-:-:S03]  /*09e0*/  SHF.L.U32 R33, R30, 0x9, RZ ;  /* 0x000000091e217819 */ /* 0x001fc600000006ff */
[----:B------:R-:W-:Y:S04]  /*09f0*/  STS [R3.X4+0x6580], R12 ;  /* 0x0065800c03007388 */ /* 0x000fe80000004800 */
[----:B------:R-:W-:Y:S04]  /*0a00*/  STS [R3.X4+0x5e80], R18 ;  /* 0x005e801203007388 */ /* 0x000fe80000004800 */
[----:B------:R-:W-:Y:S04]  /*0a10*/  STS [R3.X4+0x6c80], R22 ;  /* 0x006c801603007388 */ /* 0x000fe80000004800 */
[----:B------:R-:W-:Y:S04]  /*0a20*/  @!P0 STS [R3.X4+0x7000], R20 ;  /* 0x0070001403008388 */ /* 0x000fe80000004800 */
[----:B------:R-:W-:Y:S06]  /*0a30*/  BAR.SYNC 0x0 ;  /* 0x0000000000007b1d */ /* 0x000fec0000000000 */
[----:B------:R-:W-:Y:S04]  /*0a40*/  LDS R16, [R31.X4] ;  /* 0x000000001f107984 */ /* 0x000fe80000004800 */
[----:B------:R-:W0:Y:S04]  /*0a50*/  LDS.128 R20, [R33+0x3100] ;  /* 0x0031000021147984 */ /* 0x000e280000000c00 */
[----:B------:R-:W1:Y:S04]  /*0a60*/  LDS.128 R24, [R33+0x3200] ;  /* 0x0032000021187984 */ /* 0x000e680000000c00 */
[----:B------:R-:W2:Y:S04]  /*0a70*/  LDS R13, [R31.X4+0x1c] ;  /* 0x00001c001f0d7984 */ /* 0x000ea80000004800 */
[----:B------:R-:W3:Y:S04]  /*0a80*/  LDS R12, [R31.X4+0x70] ;  /* 0x000070001f0c7984 */ /* 0x000ee80000004800 */
[----:B------:R-:W4:Y:S04]  /*0a90*/  LDS R19, [R31.X4+0x38] ;  /* 0x000038001f137984 */ /* 0x000f280000004800 */
[----:B------:R-:W5:Y:S04]  /*0aa0*/  LDS R46, [R31.X4+0x54] ;  /* 0x000054001f2e7984 */ /* 0x000f680000004800 */
[----:B------:R-:W5:Y:S04]  /*0ab0*/  LDS R36, [R31.X4+0x8c] ;  /* 0x00008c001f247984 */ /* 0x000f680000004800 */
[----:B------:R-:W5:Y:S04]  /*0ac0*/  LDS R42, [R31.X4+0xa8] ;  /* 0x0000a8001f2a7984 */ /* 0x000f680000004800 */
[----:B------:R-:W5:Y:S04]  /*0ad0*/  LDS R44, [R31.X4+0xe0] ;  /* 0x0000e0001f2c7984 */ /* 0x000f680000004800 */
[----:B------:R-:W5:Y:S01]  /*0ae0*/  LDS R18, [R31.X4+0xfc] ;  /* 0x0000fc001f127984 */ /* 0x000f620000004800 */
[----:B0-----:R-:W-:-:S03]  /*0af0*/  FFMA R48, R20, R16, R48 ;  /* 0x0000001014307223 */ /* 0x001fc60000000030 */
[----:B------:R-:W-:Y:S01]  /*0b00*/  LDS R38, [R31.X4+0x118] ;  /* 0x000118001f267984 */ /* 0x000fe20000004800 */
[----:B-1----:R-:W-:-:S03]  /*0b10*/  FFMA R41, R16, R24, R41 ;  /* 0x0000001810297223 */ /* 0x002fc60000000029 */
[----:B------:R-:W-:Y:S01]  /*0b20*/  LDS R40, [R31.X4+0xc4] ;  /* 0x0000c4001f287984 */ /* 0x000fe20000004800 */
[----:B--2---:R-:W-:-:S03]  /*0b30*/  FFMA R35, R20, R13, R35 ;  /* 0x0000000d14237223 */ /* 0x004fc60000000023 */
[----:B------:R-:W0:Y:S01]  /*0b40*/  LDS R16, [R31.X4+0x134] ;  /* 0x000134001f107984 */ /* 0x000e220000004800 */
[----:B------:R-:W-:-:S03]  /*0b50*/  FFMA R13, R13, R24, R14 ;  /* 0x000000180d0d7223 */ /* 0x000fc6000000000e */
[----:B------:R-:W1:Y:S04]  /*0b60*/  LDS R14, [R31.X4+0x150] ;  /* 0x000150001f0e7984 */ /* 0x000e680000004800 */
[----:B------:R-:W2:Y:S01]  /*0b70*/  LDS R34, [R31.X4+0x16c] ;  /* 0x00016c001f227984 */ /* 0x000ea20000004800 */
[C---:B---3--:R-:W-:Y:S02]  /*0b80*/  FFMA R51, R20.reuse, R12, R51 ;  /* 0x0000000c14337223 */ /* 0x048fe40000000033 */
[----:B----4-:R-:W-:Y:S01]  /*0b90*/  FFMA R39, R20, R19, R39 ;  /* 0x0000001314277223 */ /* 0x010fe20000000027 */
[----:B------:R-:W-:Y:S01]  /*0ba0*/  LDS R50, [R31.X4+0x32c] ;  /* 0x00032c001f327984 */ /* 0x000fe20000004800 */
[-C--:B------:R-:W-:Y:S02]  /*0bb0*/  FFMA R12, R12, R24.reuse, R49 ;  /* 0x000000180c0c7223 */ /* 0x080fe40000000031 */
[----:B------:R-:W-:Y:S01]  /*0bc0*/  FFMA R19, R19, R24, R53 ;  /* 0x0000001813137223 */ /* 0x000fe20000000035 */
[----:B------:R-:W-:Y:S01]  /*0bd0*/  LDS R49, [R31.X4+0x1f8] ;  /* 0x0001f8001f317984 */ /* 0x000fe20000004800 */
[----:B-----5:R-:W-:-:S02]  /*0be0*/  FFMA R43, R20, R46, R43 ;  /* 0x0000002e142b7223 */ /* 0x020fc4000000002b */
[----:B------:R-:W-:Y:S01]  /*0bf0*/  FFMA R17, R46, R24, R17 ;  /* 0x000000182e117223 */ /* 0x000fe20000000011 */
[----:B------:R-:W-:Y:S01]  /*0c00*/  LDS R53, [R31.X4+0x1dc] ;  /* 0x0001dc001f357984 */ /* 0x000fe20000004800 */
[----:B------:R-:W-:Y:S02]  /*0c10*/  FFMA R47, R20, R36, R47 ;  /* 0x00000024142f7223 */ /* 0x000fe4000000002f */
[----:B------:R-:W-:Y:S01]  /*0c20*/  FFMA R36, R36, R24, R37 ;  /* 0x0000001824247223 */ /* 0x000fe20000000025 */
[----:B------:R-:W3:Y:S01]  /*0c30*/  LDS R46, [R31.X4+0x188] ;  /* 0x000188001f2e7984 */ /* 0x000ee20000004800 */
[----:B------:R-:W-:Y:S02]  /*0c40*/  FFMA R37, R20, R42, R45 ;  /* 0x0000002a14257223 */ /* 0x000fe4000000002d */
[----:B------:R-:W-:Y:S01]  /*0c50*/  FFMA R35, R44, R21, R35 ;  /* 0x000000152c237223 */ /* 0x000fe20000000023 */
[----:B------:R-:W4:Y:S01]  /*0c60*/  LDS R45, [R31.X4+0x230] ;  /* 0x000230001f2d7984 */ /* 0x000f220000004800 */
[----:B------:R-:W-:-:S02]  /*0c70*/  FFMA R15, R42, R24, R15 ;  /* 0x000000182a0f7223 */ /* 0x000fc4000000000f */
[----:B------:R-:W-:Y:S01]  /*0c80*/  FFMA R44, R44, R25, R13 ;  /* 0x000000192c2c7223 */ /* 0x000fe2000000000d */
[----:B------:R-:W5:Y:S01]  /*0c90*/  LDS R24, [R31.X4+0x1a4] ;  /* 0x0001a4001f187984 */ /* 0x000f620000004800 */
[C---:B------:R-:W-:Y:S02]  /*0ca0*/  FFMA R39, R18.reuse, R21, R39 ;  /* 0x0000001512277223 */ /* 0x040fe40000000027 */
[----:B------:R-:W-:Y:S01]  /*0cb0*/  FFMA R19, R18, R25, R19 ;  /* 0x0000001912137223 */ /* 0x000fe20000000013 */
[----:B------:R-:W-:Y:S01]  /*0cc0*/  LDS R13, [R31.X4+0x214] ;  /* 0x000214001f0d7984 */ /* 0x000fe20000004800 */
[----:B0-----:R-:W-:-:S03]  /*0cd0*/  FFMA R51, R16, R21, R51 ;  /* 0x0000001510337223 */ /* 0x001fc60000000033 */
[----:B------:R-:W0:Y:S01]  /*0ce0*/  LDS R18, [R31.X4+0x1c0] ;  /* 0x0001c0001f127984 */ /* 0x000e220000004800 */
[----:B------:R-:W-:Y:S02]  /*0cf0*/  FFMA R16, R16, R25, R12 ;  /* 0x0000001910107223 */ /* 0x000fe4000000000c */
[-C--:B-1----:R-:W-:Y:S01]  /*0d00*/  FFMA R47, R14, R21.reuse, R47 ;  /* 0x000000150e2f7223 */ /* 0x082fe2000000002f */
[----:B------:R-:W1:Y:S01]  /*0d10*/  LDS R12, [R31.X4+0x24c] ;  /* 0x00024c001f0c7984 */ /* 0x000e620000004800 */
[C---:B------:R-:W-:Y:S02]  /*0d20*/  FFMA R43, R38.reuse, R21, R43 ;  /* 0x00000015262b7223 */ /* 0x040fe4000000002b */
[-C--:B------:R-:W-:Y:S01]  /*0d30*/  FFMA R17, R38, R25.reuse, R17 ;  /* 0x0000001926117223 */ /* 0x080fe20000000011 */
[----:B------:R-:W-:Y:S01]  /*0d40*/  LDS R42, [R31.X4+0x268] ;  /* 0x000268001f2a7984 */ /* 0x000fe20000004800 */
[----:B------:R-:W-:-:S03]  /*0d50*/  FFMA R14, R14, R25, R36 ;  /* 0x000000190e0e7223 */ /* 0x000fc60000000024 */
[----:B------:R-:W1:Y:S01]  /*0d60*/  LDS R38, [R31.X4+0x2a0] ;  /* 0x0002a0001f267984 */ /* 0x000e620000004800 */
[----:B------:R-:W-:-:S03]  /*0d70*/  FFMA R48, R40, R21, R48 ;  /* 0x0000001528307223 */ /* 0x000fc60000000030 */
[----:B------:R-:W1:Y:S01]  /*0d80*/  LDS R36, [R31.X4+0x2bc] ;  /* 0x0002bc001f247984 */ /* 0x000e620000004800 */
[----:B------:R-:W-:Y:S02]  /*0d90*/  FFMA R41, R40, R25, R41 ;  /* 0x0000001928297223 */ /* 0x000fe40000000029 */
[C---:B--2---:R-:W-:Y:S01]  /*0da0*/  FFMA R37, R34.reuse, R21, R37 ;  /* 0x0000001522257223 */ /* 0x044fe20000000025 */
[----:B------:R-:W2:Y:S01]  /*0db0*/  LDS R40, [R31.X4+0x284] ;  /* 0x000284001f287984 */ /* 0x000ea20000004800 */
[----:B------:R-:W-:-:S03]  /*0dc0*/  FFMA R15, R34, R25, R15 ;  /* 0x00000019220f7223 */ /* 0x000fc6000000000f */
[----:B------:R-:W2:Y:S04]  /*0dd0*/  LDS R34, [R31.X4+0x2d8] ;  /* 0x0002d8001f227984 */ /* 0x000ea80000004800 */
[----:B------:R-:W2:Y:S01]  /*0de0*/  LDS R20, [R31.X4+0x2f4] ;  /* 0x0002f4001f147984 */ /* 0x000ea20000004800 */
[C---:B---3--:R-:W-:Y:S02]  /*0df0*/  FFMA R48, R46.reuse, R22, R48 ;  /* 0x000000162e307223 */ /* 0x048fe40000000030 */
[----:B------:R-:W-:Y:S01]  /*0e00*/  FFMA R41, R46, R26, R41 ;  /* 0x0000001a2e297223 */ /* 0x000fe20000000029 */
[----:B------:R-:W-:Y:S01]  /*0e10*/  LDS R52, [R31.X4+0x6e4] ;  /* 0x0006e4001f347984 */ /* 0x000fe20000004800 */
[-C--:B------:R-:W-:Y:S02]  /*0e20*/  FFMA R43, R53, R22.reuse, R43 ;  /* 0x00000016352b7223 */ /* 0x080fe4000000002b */
[----:B------:R-:W-:Y:S01]  /*0e30*/  FFMA R51, R49, R22, R51 ;  /* 0x0000001631337223 */ /* 0x000fe20000000033 */
[----:B------:R-:W-:Y:S01]  /*0e40*/  LDS R46, [R31.X4+0x3d4] ;  /* 0x0003d4001f2e7984 */ /* 0x000fe20000004800 */
[----:B------:R-:W-:-:S02]  /*0e50*/  FFMA R53, R53, R26, R17 ;  /* 0x0000001a35357223 */ /* 0x000fc40000000011 */
[----:B------:R-:W-:Y:S02]  /*0e60*/  FFMA R49, R49, R26, R16 ;  /* 0x0000001a31317223 */ /* 0x000fe40000000010 */
[-C--:B----4-:R-:W-:Y:S02]  /*0e70*/  FFMA R37, R45, R22.reuse, R37 ;  /* 0x000000162d257223 */ /* 0x090fe40000000025 */
[C---:B-----5:R-:W-:Y:S02]  /*0e80*/  FFMA R35, R24.reuse, R22, R35 ;  /* 0x0000001618237223 */ /* 0x060fe40000000023 */
[----:B------:R-:W-:Y:S02]  /*0e90*/  FFMA R44, R24, R26, R44 ;  /* 0x0000001a182c7223 */ /* 0x000fe4000000002c */
[C---:B0-----:R-:W-:Y:S01]  /*0ea0*/  FFMA R39, R18.reuse, R22, R39 ;  /* 0x0000001612277223 */ /* 0x041fe20000000027 */
[----:B------:R-:W-:Y:S01]  /*0eb0*/  LDS R24, [R31.X4+0x310] ;  /* 0x000310001f187984 */ /* 0x000fe20000004800 */
[----:B------:R-:W-:-:S02]  /*0ec0*/  FFMA R25, R18, R26, R19 ;  /* 0x0000001a12197223 */ /* 0x000fc40000000013 */
[C---:B------:R-:W-:Y:S01]  /*0ed0*/  FFMA R47, R13.reuse, R22, R47 ;  /* 0x000000160d2f7223 */ /* 0x040fe2000000002f */
[----:B------:R-:W0:Y:S01]  /*0ee0*/  LDS.128 R16, [R33+0x3210] ;  /* 0x0032100021107984 */ /* 0x000e220000000c00 */
[-C--:B------:R-:W-:Y:S02]  /*0ef0*/  FFMA R21, R13, R26.reuse, R14 ;  /* 0x0000001a0d157223 */ /* 0x080fe4000000000e */
[----:B------:R-:W-:Y:S01]  /*0f00*/  FFMA R45, R45, R26, R15 ;  /* 0x0000001a2d2d7223 */ /* 0x000fe2000000000f */
[----:B------:R-:W-:Y:S01]  /*0f10*/  LDS R22, [R31.X4+0x380] ;  /* 0x000380001f167984 */ /* 0x000fe20000004800 */
[C---:B-1----:R-:W-:Y:S02]  /*0f20*/  FFMA R48, R12.reuse, R23, R48 ;  /* 0x000000170c307223 */ /* 0x042fe40000000030 */
[----:B------:R-:W-:Y:S01]  /*0f30*/  FFMA R41, R12, R27, R41 ;  /* 0x0000001b0c297223 */ /* 0x000fe20000000029 */
[----:B------:R-:W-:Y:S01]  /*0f40*/  LDS R26, [R31.X4+0x428] ;  /* 0x000428001f1a7984 */ /* 0x000fe20000004800 */
[----:B------:R-:W-:-:S03]  /*0f50*/  FFMA R43, R38, R23, R43 ;  /* 0x00000017262b7223 */ /* 0x000fc6000000002b */
[----:B------:R-:W1:Y:S01]  /*0f60*/  LDS.128 R12, [R33+0x3110] ;  /* 0x00311000210c7984 */ /* 0x000e620000000c00 */
[----:B------:R-:W-:Y:S02]  /*0f70*/  FFMA R53, R38, R27, R53 ;  /* 0x0000001b26357223 */ /* 0x000fe40000000035 */
[C---:B------:R-:W-:Y:S01]  /*0f80*/  FFMA R51, R36.reuse, R23, R51 ;  /* 0x0000001724337223 */ /* 0x040fe20000000033 */
[----:B------:R-:W3:Y:S01]  /*0f90*/  LDS R38, [R31.X4+0x348] ;  /* 0x000348001f267984 */ /* 0x000ee20000004800 */
[----:B------:R-:W-:-:S03]  /*0fa0*/  FFMA R49, R36, R27, R49 ;  /* 0x0000001b24317223 */ /* 0x000fc60000000031 */
[----:B------:R-:W4:Y:S01]  /*0fb0*/  LDS R36, [R31.X4+0x364] ;  /* 0x000364001f247984 */ /* 0x000f220000004800 */
[C---:B------:R-:W-:Y:S02]  /*0fc0*/  FFMA R35, R42.reuse, R23, R35 ;  /* 0x000000172a237223 */ /* 0x040fe40000000023 */
[----:B------:R-:W-:Y:S02]  /*0fd0*/  FFMA R42, R42, R27, R44 ;  /* 0x0000001b2a2a7223 */ /* 0x000fe4000000002c */
[C---:B--2---:R-:W-:Y:S01]  /*0fe0*/  FFMA R39, R40.reuse, R23, R39 ;  /* 0x0000001728277223 */ /* 0x044fe20000000027 */
[----:B------:R-:W2:Y:S01]  /*0ff0*/  LDS R44, [R31.X4+0x39c] ;  /* 0x00039c001f2c7984 */ /* 0x000ea20000004800 */
[----:B------:R-:W-:Y:S02]  /*1000*/  FFMA R25, R40, R27, R25 ;  /* 0x0000001b28197223 */ /* 0x000fe40000000019 */
[C---:B------:R-:W-:Y:S01]  /*1010*/  FFMA R47, R34.reuse, R23, R47 ;  /* 0x00000017222f7223 */ /* 0x040fe2000000002f */
[----:B------:R-:W5:Y:S01]  /*1020*/  LDS R40, [R31.X4+0x3b8] ;  /* 0x0003b8001f287984 */ /* 0x000f620000004800 */
[----:B------:R-:W-:-:S02]  /*1030*/  FFMA R21, R34, R27, R21 ;  /* 0x0000001b22157223 */ /* 0x000fc40000000015 */
[C---:B------:R-:W-:Y:S01]  /*1040*/  FFMA R37, R20.reuse, R23, R37 ;  /* 0x0000001714257223 */ /* 0x040fe20000000025 */
[----:B------:R-:W5:Y:S01]  /*1050*/  LDS R34, [R31.X4+0x3f0] ;  /* 0x0003f0001f227984 */ /* 0x000f620000004800 */
[----:B------:R-:W-:-:S03]  /*1060*/  FFMA R45, R20, R27, R45 ;  /* 0x0000001b142d7223 */ /* 0x000fc6000000002d */
[----:B------:R-:W5:Y:S01]  /*1070*/  LDS R20, [R31.X4+0x40c] ;  /* 0x00040c001f147984 */ /* 0x000f620000004800 */
[-C--:B0-----:R-:W-:Y:S02]  /*1080*/  FFMA R41, R24, R16.reuse, R41 ;  /* 0x0000001018297223 */ /* 0x081fe40000000029 */
[----:B------:R-:W-:Y:S02]  /*1090*/  FFMA R27, R50, R16, R42 ;  /* 0x00000010321b7223 */ /* 0x000fe4000000002a */
[----:B------:R-:W-:Y:S01]  /*10a0*/  LDS R42, [R31.X4+0x460] ;  /* 0x000460001f2a7984 */ /* 0x000fe20000004800 */
[----:B-1----:R-:W-:-:S03]  /*10b0*/  FFMA R48, R12, R24, R48 ;  /* 0x000000180c307223 */ /* 0x002fc60000000030 */
[----:B------:R-:W0:Y:S01]  /*10c0*/  LDS R24, [R31.X4+0x444] ;  /* 0x000444001f187984 */ /* 0x000e220000004800 */
[C---:B------:R-:W-:Y:S02]  /*10d0*/  FFMA R35, R12.reuse, R50, R35 ;  /* 0x000000320c237223 */ /* 0x040fe40000000023 */
[----:B---3--:R-:W-:Y:S02]  /*10e0*/  FFMA R39, R12, R38, R39 ;  /* 0x000000260c277223 */ /* 0x008fe40000000027 */
[----:B------:R-:W-:Y:S02]  /*10f0*/  FFMA R25, R38, R16, R25 ;  /* 0x0000001026197223 */ /* 0x000fe40000000019 */
[----:B----4-:R-:W-:Y:S02]  /*1100*/  FFMA R43, R12, R36, R43 ;  /* 0x000000240c2b7223 */ /* 0x010fe4000000002b */
[----:B------:R-:W-:Y:S02]  /*1110*/  FFMA R23, R36, R16, R53 ;  /* 0x0000001024177223 */ /* 0x000fe40000000035 */
[----:B------:R-:W1:Y:S01]  /*1120*/  LDS R36, [R31.X4+0x47c] ;  /* 0x00047c001f247984 */ /* 0x000e620000004800 */
[----:B------:R-:W-:-:S02]  /*1130*/  FFMA R51, R12, R22, R51 ;  /* 0x000000160c337223 */ /* 0x000fc40000000033 */
[C---:B--2---:R-:W-:Y:S01]  /*1140*/  FFMA R50, R12.reuse, R44, R47 ;  /* 0x0000002c0c327223 */ /* 0x044fe2000000002f */
[----:B------:R-:W-:Y:S01]  /*1150*/  LDS R53, [R31.X4+0x674] ;  /* 0x000674001f357984 */ /* 0x000fe20000004800 */
[----:B-----5:R-:W-:Y:S02]  /*1160*/  FFMA R38, R12, R40, R37 ;  /* 0x000000280c267223 */ /* 0x020fe40000000025 */
[-C--:B------:R-:W-:Y:S01]  /*1170*/  FFMA R43, R26, R13.reuse, R43 ;  /* 0x0000000d1a2b7223 */ /* 0x080fe2000000002b */
[----:B------:R-:W2:Y:S01]  /*1180*/  LDS R37, [R31.X4+0x4d0] ;  /* 0x0004d0001f257984 */ /* 0x000ea20000004800 */
[-C--:B------:R-:W-:Y:S02]  /*1190*/  FFMA R35, R34, R13.reuse, R35 ;  /* 0x0000000d22237223 */ /* 0x080fe40000000023 */
[----:B------:R-:W-:Y:S01]  /*11a0*/  FFMA R22, R22, R16, R49 ;  /* 0x0000001016167223 */ /* 0x000fe20000000031 */
[----:B------:R-:W-:Y:S01]  /*11b0*/  LDS R12, [R31.X4+0x5b0] ;  /* 0x0005b0001f0c7984 */ /* 0x000fe20000004800 */
[----:B------:R-:W-:-:S02]  /*11c0*/  FFMA R39, R20, R13, R39 ;  /* 0x0000000d14277223 */ /* 0x000fc40000000027 */
[-C--:B------:R-:W-:Y:S01]  /*11d0*/  FFMA R44, R44, R16.reuse, R21 ;  /* 0x000000102c2c7223 */ /* 0x080fe20000000015 */
[----:B------:R-:W3:Y:S01]  /*11e0*/  LDS R49, [R31.X4+0x4ec] ;  /* 0x0004ec001f317984 */ /* 0x000ee20000004800 */
[----:B------:R-:W-:Y:S02]  /*11f0*/  FFMA R40, R40, R16, R45 ;  /* 0x0000001028287223 */ /* 0x000fe4000000002d */
[-C--:B------:R-:W-:Y:S01]  /*1200*/  FFMA R34, R34, R17.reuse, R27 ;  /* 0x0000001122227223 */ /* 0x080fe2000000001b */
[----:B------:R-:W4:Y:S01]  /*1210*/  LDS R45, [R31.X4+0x498] ;  /* 0x000498001f2d7984 */ /* 0x000f220000004800 */
[-C--:B------:R-:W-:Y:S02]  /*1220*/  FFMA R20, R20, R17.reuse, R25 ;  /* 0x0000001114147223 */ /* 0x080fe40000000019 */
[----:B------:R-:W-:Y:S01]  /*1230*/  FFMA R26, R26, R17, R23 ;  /* 0x000000111a1a7223 */ /* 0x000fe20000000017 */
[----:B------:R-:W5:Y:S04]  /*1240*/  LDS R21, [R31.X4+0x4b4] ;  /* 0x0004b4001f157984 */ /* 0x000f680000004800 */
[----:B------:R-:W5:Y:S04]  /*1250*/  LDS R27, [R31.X4+0x508] ;  /* 0x000508001f1b7984 */ /* 0x000f680000004800 */
[----:B------:R-:W5:Y:S04]  /*1260*/  LDS R25, [R31.X4+0x524] ;  /* 0x000524001f197984 */ /* 0x000f680000004800 */
[----:B------:R-:W5:Y:S01]  /*1270*/  LDS R23, [R31.X4+0x540] ;  /* 0x000540001f177984 */ /* 0x000f620000004800 */
[----:B------:R-:W-:-:S02]  /*1280*/  FFMA R48, R46, R13, R48 ;  /* 0x0000000d2e307223 */ /* 0x000fc40000000030 */
[----:B------:R-:W-:Y:S01]  /*1290*/  FFMA R41, R46, R17, R41 ;  /* 0x000000112e297223 */ /* 0x000fe20000000029 */
[----:B------:R-:W-:Y:S01]  /*12a0*/  LDS R16, [R31.X4+0x578] ;  /* 0x000578001f107984 */ /* 0x000fe20000004800 */
[C---:B0-----:R-:W-:Y:S02]  /*12b0*/  FFMA R51, R24.reuse, R13, R51 ;  /* 0x0000000d18337223 */ /* 0x041fe40000000033 */
[----:B------:R-:W-:Y:S01]  /*12c0*/  FFMA R24, R24, R17, R22 ;  /* 0x0000001118187223 */ /* 0x000fe20000000016 */
[----:B------:R-:W0:Y:S01]  /*12d0*/  LDS R46, [R31.X4+0x594] ;  /* 0x000594001f2e7984 */ /* 0x000e220000004800 */
[C---:B-1----:R-:W-:Y:S02]  /*12e0*/  FFMA R38, R36.reuse, R13, R38 ;  /* 0x0000000d24267223 */ /* 0x042fe40000000026 */
[----:B------:R-:W-:Y:S01]  /*12f0*/  FFMA R40, R36, R17, R40 ;  /* 0x0000001124287223 */ /* 0x000fe20000000028 */
[----:B------:R-:W1:Y:S01]  /*1300*/  LDS R22, [R31.X4+0x55c] ;  /* 0x00055c001f167984 */ /* 0x000e620000004800 */
[----:B------:R-:W-:-:S03]  /*1310*/  FFMA R50, R42, R13, R50 ;  /* 0x0000000d2a327223 */ /* 0x000fc60000000032 */
[----:B------:R-:W0:Y:S01]  /*1320*/  LDS R36, [R31.X4+0x5cc] ;  /* 0x0005cc001f247984 */ /* 0x000e220000004800 */
[-C--:B--2---:R-:W-:Y:S02]  /*1330*/  FFMA R39, R37, R14.reuse, R39 ;  /* 0x0000000e25277223 */ /* 0x084fe40000000027 */
[-C--:B---3--:R-:W-:Y:S01]  /*1340*/  FFMA R43, R49, R14.reuse, R43 ;  /* 0x0000000e312b7223 */ /* 0x088fe2000000002b */
[----:B------:R-:W-:Y:S01]  /*1350*/  LDS R47, [R31.X4+0x690] ;  /* 0x000690001f2f7984 */ /* 0x000fe20000004800 */
[-C--:B----4-:R-:W-:Y:S02]  /*1360*/  FFMA R48, R45, R14.reuse, R48 ;  /* 0x0000000e2d307223 */ /* 0x090fe40000000030 */
[-C--:B-----5:R-:W-:Y:S02]  /*1370*/  FFMA R35, R21, R14.reuse, R35 ;  /* 0x0000000e15237223 */ /* 0x0a0fe40000000023 */
[-C--:B------:R-:W-:Y:S02]  /*1380*/  FFMA R51, R27, R14.reuse, R51 ;  /* 0x0000000e1b337223 */ /* 0x080fe40000000033 */
[----:B------:R-:W-:-:S02]  /*1390*/  FFMA R50, R25, R14, R50 ;  /* 0x0000000e19327223 */ /* 0x000fc40000000032 */
[----:B------:R-:W-:Y:S02]  /*13a0*/  FFMA R38, R23, R14, R38 ;  /* 0x0000000e17267223 */ /* 0x000fe40000000026 */
[----:B------:R-:W2:Y:S01]  /*13b0*/  LDS R14, [R31.X4+0x5e8] ;  /* 0x0005e8001f0e7984 */ /* 0x000ea20000004800 */
[----:B------:R-:W-:-:S03]  /*13c0*/  FFMA R44, R42, R17, R44 ;  /* 0x000000112a2c7223 */ /* 0x000fc6000000002c */
[----:B------:R-:W3:Y:S01]  /*13d0*/  LDS R42, [R31.X4+0x604] ;  /* 0x000604001f2a7984 */ /* 0x000ee20000004800 */
[-C--:B------:R-:W-:Y:S02]  /*13e0*/  FFMA R21, R21, R18.reuse, R34 ;  /* 0x0000001215157223 */ /* 0x080fe40000000022 */
[-C--:B------:R-:W-:Y:S01]  /*13f0*/  FFMA R20, R37, R18.reuse, R20 ;  /* 0x0000001225147223 */ /* 0x080fe20000000014 */
[----:B------:R-:W-:Y:S01]  /*1400*/  LDS R34, [R31.X4+0x620] ;  /* 0x000620001f227984 */ /* 0x000fe20000004800 */
[-C--:B------:R-:W-:Y:S02]  /*1410*/  FFMA R13, R45, R18.reuse, R41 ;  /* 0x000000122d0d7223 */ /* 0x080fe40000000029 */
[-C--:B------:R-:W-:Y:S01]  /*1420*/  FFMA R49, R49, R18.reuse, R26 ;  /* 0x0000001231317223 */ /* 0x080fe2000000001a */
[----:B------:R-:W-:Y:S01]  /*1430*/  LDS R41, [R31.X4+0x6ac] ;  /* 0x0006ac001f297984 */ /* 0x000fe20000004800 */
[-C--:B------:R-:W-:Y:S02]  /*1440*/  FFMA R17, R27, R18.reuse, R24 ;  /* 0x000000121b117223 */ /* 0x080fe40000000018 */
[----:B------:R-:W-:-:S02]  /*1450*/  FFMA R44, R25, R18, R44 ;  /* 0x00000012192c7223 */ /* 0x000fc4000000002c */
[----:B------:R-:W-:Y:S01]  /*1460*/  FFMA R40, R23, R18, R40 ;  /* 0x0000001217287223 */ /* 0x000fe20000000028 */
[----:B------:R-:W4:Y:S01]  /*1470*/  LDS.128 R24, [R33+0x3220] ;  /* 0x0032200021187984 */ /* 0x000f220000000c00 */
[-C--:B0-----:R-:W-:Y:S02]  /*1480*/  FFMA R39, R46, R15.reuse, R39 ;  /* 0x0000000f2e277223 */ /* 0x081fe40000000027 */
[C---:B-1----:R-:W-:Y:S02]  /*1490*/  FFMA R48, R22.reuse, R15, R48 ;  /* 0x0000000f16307223 */ /* 0x042fe40000000030 */
[-C--:B------:R-:W-:Y:S02]  /*14a0*/  FFMA R13, R22, R19.reuse, R13 ;  /* 0x00000013160d7223 */ /* 0x080fe4000000000d */
[-C--:B------:R-:W-:Y:S02]  /*14b0*/  FFMA R18, R16, R19.reuse, R21 ;  /* 0x0000001310127223 */ /* 0x080fe40000000015 */
[----:B------:R-:W-:-:S02]  /*14c0*/  FFMA R46, R46, R19, R20 ;  /* 0x000000132e2e7223 */ /* 0x000fc40000000014 */
[C---:B------:R-:W-:Y:S01]  /*14d0*/  FFMA R43, R12.reuse, R15, R43 ;  /* 0x0000000f0c2b7223 */ /* 0x040fe2000000002b */
[----:B------:R-:W0:Y:S01]  /*14e0*/  LDS.128 R20, [R33+0x3120] ;  /* 0x0031200021147984 */ /* 0x000e220000000c00 */
[----:B------:R-:W-:Y:S02]  /*14f0*/  FFMA R49, R12, R19, R49 ;  /* 0x000000130c317223 */ /* 0x000fe40000000031 */
[-C--:B------:R-:W-:Y:S01]  /*1500*/  FFMA R35, R16, R15.reuse, R35 ;  /* 0x0000000f10237223 */ /* 0x080fe20000000023 */
[----:B------:R-:W1:Y:S01]  /*1510*/  LDS R12, [R31.X4+0x658] ;  /* 0x000658001f0c7984 */ /* 0x000e620000004800 */
[C---:B------:R-:W-:Y:S02]  /*1520*/  FFMA R51, R36.reuse, R15, R51 ;  /* 0x0000000f24337223 */ /* 0x040fe40000000033 */
[----:B------:R-:W-:Y:S01]  /*1530*/  FFMA R36, R36, R19, R17 ;  /* 0x0000001324247223 */ /* 0x000fe20000000011 */
[----:B------:R-:W5:Y:S04]  /*1540*/  LDS R16, [R31.X4+0x63c] ;  /* 0x00063c001f107984 */ /* 0x000f680000004800 */
[----:B------:R-:W5:Y:S01]  /*1550*/  LDS R17, [R31.X4+0x6c8] ;  /* 0x0006c8001f117984 */ /* 0x000f620000004800 */
[----:B--2---:R-:W-:-:S02]  /*1560*/  FFMA R45, R14, R15, R50 ;  /* 0x0000000f0e2d7223 */ /* 0x004fc40000000032 */
[----:B------:R-:W-:Y:S01]  /*1570*/  FFMA R14, R14, R19, R44 ;  /* 0x000000130e0e7223 */ /* 0x000fe2000000002c */
[----:B------:R-:W-:Y:S01]  /*1580*/  LDS R50, [R31.X4+0x86c] ;  /* 0x00086c001f327984 */ /* 0x000fe20000004800 */
[C---:B---3--:R-:W-:Y:S02]  /*1590*/  FFMA R37, R42.reuse, R15, R38 ;  /* 0x0000000f2a257223 */ /* 0x048fe40000000026 */
[----:B------:R-:W-:Y:S01]  /*15a0*/  FFMA R19, R42, R19, R40 ;  /* 0x000000132a137223 */ /* 0x000fe20000000028 */
[----:B------:R-:W2:Y:S04]  /*15b0*/  LDS R44, [R31.X4+0x700] ;  /* 0x000700001f2c7984 */ /* 0x000ea80000004800 */
[----:B------:R-:W3:Y:S01]  /*15c0*/  LDS R42, [R31.X4+0x71c] ;  /* 0x00071c001f2a7984 */ /* 0x000ee20000004800 */
[----:B----4-:R-:W-:-:S03]  /*15d0*/  FFMA R13, R34, R24, R13 ;  /* 0x00000018220d7223 */ /* 0x010fc6000000000d */
[----:B------:R-:W4:Y:S01]  /*15e0*/  LDS R38, [R31.X4+0x754] ;  /* 0x000754001f267984 */ /* 0x000f220000004800 */
[-C--:B------:R-:W-:Y:S02]  /*15f0*/  FFMA R36, R47, R24.reuse, R36 ;  /* 0x000000182f247223 */ /* 0x080fe40000000024 */
[----:B------:R-:W-:Y:S01]  /*1600*/  FFMA R14, R41, R24, R14 ;  /* 0x00000018290e7223 */ /* 0x000fe2000000000e */
[----:B------:R-:W-:Y:S01]  /*1610*/  LDS R40, [R31.X4+0x738] ;  /* 0x000738001f287984 */ /* 0x000fe20000004800 */
[----:B0-----:R-:W-:-:S03]  /*1620*/  FFMA R48, R20, R34, R48 ;  /* 0x0000002214307223 */ /* 0x001fc60000000030 */
[----:B------:R-:W-:Y:S01]  /*1630*/  LDS R34, [R31.X4+0x770] ;  /* 0x000770001f227984 */ /* 0x000fe20000004800 */
[----:B-1----:R-:W-:Y:S02]  /*1640*/  FFMA R39, R20, R12, R39 ;  /* 0x0000000c14277223 */ /* 0x002fe40000000027 */
[----:B------:R-:W-:Y:S02]  /*1650*/  FFMA R46, R12, R24, R46 ;  /* 0x000000180c2e7223 */ /* 0x000fe4000000002e */
[----:B-----5:R-:W-:Y:S01]  /*1660*/  FFMA R35, R20, R16, R35 ;  /* 0x0000001014237223 */ /* 0x020fe20000000023 */
[----:B------:R-:W0:Y:S01]  /*1670*/  LDS R12, [R31.X4+0x78c] ;  /* 0x00078c001f0c7984 */ /* 0x000e220000004800 */
[-C--:B------:R-:W-:Y:S02]  /*1680*/  FFMA R18, R16, R24.reuse, R18 ;  /* 0x0000001810127223 */ /* 0x080fe40000000012 */
[-C--:B------:R-:W-:Y:S02]  /*1690*/  FFMA R16, R53, R24.reuse, R49 ;  /* 0x0000001835107223 */ /* 0x080fe40000000031 */
[----:B------:R-:W-:Y:S01]  /*16a0*/  FFMA R24, R17, R24, R19 ;  /* 0x0000001811187223 */ /* 0x000fe20000000013 */
[----:B------:R-:W-:Y:S01]  /*16b0*/  LDS R49, [R31.X4+0x7c4] ;  /* 0x0007c4001f317984 */ /* 0x000fe20000004800 */
[----:B------:R-:W-:-:S02]  /*16c0*/  FFMA R51, R20, R47, R51 ;  /* 0x0000002f14337223 */ /* 0x000fc40000000033 */
[----:B------:R-:W-:Y:S01]  /*16d0*/  FFMA R45, R20, R41, R45 ;  /* 0x00000029142d7223 */ /* 0x000fe2000000002d */
[----:B------:R-:W1:Y:S01]  /*16e0*/  LDS R19, [R31.X4+0x7e0] ;  /* 0x0007e0001f137984 */ /* 0x000e620000004800 */
[----:B------:R-:W-:Y:S02]  /*16f0*/  FFMA R48, R52, R21, R48 ;  /* 0x0000001534307223 */ /* 0x000fe40000000030 */
[----:B------:R-:W-:Y:S01]  /*1700*/  FFMA R37, R20, R17, R37 ;  /* 0x0000001114257223 */ /* 0x000fe20000000025 */
[----:B------:R-:W5:Y:S01]  /*1710*/  LDS R47, [R31.X4+0x818] ;  /* 0x000818001f2f7984 */ /* 0x000f620000004800 */
[----:B------:R-:W-:Y:S02]  /*1720*/  FFMA R52, R52, R25, R13 ;  /* 0x0000001934347223 */ /* 0x000fe4000000000d */
[----:B------:R-:W-:Y:S01]  /*1730*/  FFMA R43, R20, R53, R43 ;  /* 0x00000035142b7223 */ /* 0x000fe2000000002b */
[----:B------:R-:W5:Y:S01]  /*1740*/  LDS R41, [R31.X4+0x850] ;  /* 0x000850001f297984 */ /* 0x000f620000004800 */
[----:B--2---:R-:W-:-:S02]  /*1750*/  FFMA R35, R44, R21, R35 ;  /* 0x000000152c237223 */ /* 0x004fc40000000023 */
[----:B------:R-:W-:Y:S01]  /*1760*/  FFMA R18, R44, R25, R18 ;  /* 0x000000192c127223 */ /* 0x000fe20000000012 */
[----:B------:R-:W2:Y:S01]  /*1770*/  LDS R17, [R31.X4+0x7fc] ;  /* 0x0007fc001f117984 */ /* 0x000ea20000004800 */
[----:B---3--:R-:W-:-:S03]  /*1780*/  FFMA R39, R42, R21, R39 ;  /* 0x000000152a277223 */ /* 0x008fc60000000027 */
[----:B------:R-:W3:Y:S01]  /*1790*/  LDS R13, [R31.X4+0x834] ;  /* 0x000834001f0d7984 */ /* 0x000ee20000004800 */
[----:B------:R-:W-:-:S03]  /*17a0*/  FFMA R46, R42, R25, R46 ;  /* 0x000000192a2e7223 */ /* 0x000fc6000000002e */
[----:B------:R-:W3:Y:S04]  /*17b0*/  LDS R53, [R31.X4+0x7a8] ;  /* 0x0007a8001f357984 */ /* 0x000ee80000004800 */
[----:B------:R-:W3:Y:S04]  /*17c0*/  LDS R44, [R31.X4+0x8a4] ;  /* 0x0008a4001f2c7984 */ /* 0x000ee80000004800 */
[----:B------:R-:W3:Y:S01]  /*17d0*/  LDS R42, [R31.X4+0x8c0] ;  /* 0x0008c0001f2a7984 */ /* 0x000ee20000004800 */
[-C--:B----4-:R-:W-:Y:S02]  /*17e0*/  FFMA R51, R38, R21.reuse, R51 ;  /* 0x0000001526337223 */ /* 0x090fe40000000033 */
[----:B0-----:R-:W-:Y:S01]  /*17f0*/  FFMA R37, R12, R21, R37 ;  /* 0x000000150c257223 */ /* 0x001fe20000000025 */
[----:B------:R-:W0:Y:S01]  /*1800*/  LDS R20, [R31.X4+0x888] ;  /* 0x000888001f147984 */ /* 0x000e220000004800 */
[----:B------:R-:W-:-:S02]  /*1810*/  FFMA R15, R38, R25, R36 ;  /* 0x00000019260f7223 */ /* 0x000fc40000000024 */
[-C--:B------:R-:W-:Y:S01]  /*1820*/  FFMA R14, R34, R25.reuse, R14 ;  /* 0x00000019220e7223 */ /* 0x080fe2000000000e */
[----:B------:R-:W4:Y:S01]  /*1830*/  LDS R36, [R31.X4+0x8f8] ;  /* 0x0008f8001f247984 */ /* 0x000f220000004800 */
[----:B------:R-:W-:Y:S02]  /*1840*/  FFMA R12, R12, R25, R24 ;  /* 0x000000190c0c7223 */ /* 0x000fe40000000018 */
[C---:B------:R-:W-:Y:S01]  /*1850*/  FFMA R43, R40.reuse, R21, R43 ;  /* 0x00000015282b7223 */ /* 0x040fe2000000002b */
[----:B------:R-:W0:Y:S01]  /*1860*/  LDS R24, [R31.X4+0x914] ;  /* 0x000914001f187984 */ /* 0x000e220000004800 */
[----:B------:R-:W-:Y:S02]  /*1870*/  FFMA R16, R40, R25, R16 ;  /* 0x0000001928107223 */ /* 0x000fe40000000010 */
[----:B------:R-:W-:Y:S01]  /*1880*/  FFMA R45, R34, R21, R45 ;  /* 0x00000015222d7223 */ /* 0x000fe2000000002d */
[----:B------:R-:W0:Y:S01]  /*1890*/  LDS R40, [R31.X4+0x8dc] ;  /* 0x0008dc001f287984 */ /* 0x000e220000004800 */
[----:B-1----:R-:W-:-:S02]  /*18a0*/  FFMA R46, R19, R26, R46 ;  /* 0x0000001a132e7223 */ /* 0x002fc4000000002e */
[-C--:B------:R-:W-:Y:S01]  /*18b0*/  FFMA R39, R19, R22.reuse, R39 ;  /* 0x0000001613277223 */ /* 0x080fe20000000027 */
[----:B------:R-:W-:Y:S01]  /*18c0*/  LDS R34, [R31.X4+0x930] ;  /* 0x000930001f227984 */ /* 0x000fe20000004800 */
[-C--:B-----5:R-:W-:Y:S02]  /*18d0*/  FFMA R51, R47, R22.reuse, R51 ;  /* 0x000000162f337223 */ /* 0x0a0fe40000000033 */
[-C--:B------:R-:W-:Y:S01]  /*18e0*/  FFMA R37, R41, R22.reuse, R37 ;  /* 0x0000001629257223 */ /* 0x080fe20000000025 */
[----:B------:R-:W-:Y:S01]  /*18f0*/  LDS R38, [R31.X4+0x94c] ;  /* 0x00094c001f267984 */ /* 0x000fe20000004800 */
[-C--:B------:R-:W-:Y:S02]  /*1900*/  FFMA R35, R49, R22.reuse, R35 ;  /* 0x0000001631237223 */ /* 0x080fe40000000023 */
[C---:B--2---:R-:W-:Y:S02]  /*1910*/  FFMA R43, R17.reuse, R22, R43 ;  /* 0x00000016112b7223 */ /* 0x044fe4000000002b */
[----:B------:R-:W-:-:S02]  /*1920*/  FFMA R21, R17, R26, R16 ;  /* 0x0000001a11157223 */ /* 0x000fc40000000010 */
[----:B------:R-:W-:Y:S02]  /*1930*/  FFMA R47, R47, R26, R15 ;  /* 0x0000001a2f2f7223 */ /* 0x000fe4000000000f */
[C---:B---3--:R-:W-:Y:S02]  /*1940*/  FFMA R45, R13.reuse, R22, R45 ;  /* 0x000000160d2d7223 */ /* 0x048fe4000000002d */
[-C--:B------:R-:W-:Y:S02]  /*1950*/  FFMA R25, R13, R26.reuse, R14 ;  /* 0x0000001a0d197223 */ /* 0x080fe4000000000e */
[-C--:B------:R-:W-:Y:S02]  /*1960*/  FFMA R41, R41, R26.reuse, R12 ;  /* 0x0000001a29297223 */ /* 0x080fe4000000000c */
[-C--:B------:R-:W-:Y:S01]  /*1970*/  FFMA R52, R53, R26.reuse, R52 ;  /* 0x0000001a35347223 */ /* 0x080fe20000000034 */
[----:B------:R-:W1:Y:S01]  /*1980*/  LDS.128 R12, [R33+0x3130] ;  /* 0x00313000210c7984 */ /* 0x000e620000000c00 */
[----:B------:R-:W-:-:S02]  /*1990*/  FFMA R49, R49, R26, R18 ;  /* 0x0000001a31317223 */ /* 0x000fc40000000012 */
[----:B------:R-:W-:Y:S01]  /*19a0*/  FFMA R48, R53, R22, R48 ;  /* 0x0000001635307223 */ /* 0x000fe20000000030 */
[----:B------:R-:W2:Y:S01]  /*19b0*/  LDS.128 R16, [R33+0x3230] ;  /* 0x0032300021107984 */ /* 0x000ea20000000c00 */
[C---:B------:R-:W-:Y:S02]  /*19c0*/  FFMA R26, R44.reuse, R27, R46 ;  /* 0x0000001b2c1a7223 */ /* 0x040fe4000000002e */
[-C--:B------:R-:W-:Y:S01]  /*19d0*/  FFMA R39, R44, R23.reuse, R39 ;  /* 0x000000172c277223 */ /* 0x080fe20000000027 */
[----:B------:R-:W3:Y:S01]  /*19e0*/  LDS R46, [R31.X4+0x968] ;  /* 0x000968001f2e7984 */ /* 0x000ee20000004800 */
[C---:B------:R-:W-:Y:S02]  /*19f0*/  FFMA R43, R42.reuse, R23, R43 ;  /* 0x000000172a2b7223 */ /* 0x040fe4000000002b */
[----:B------:R-:W-:Y:S01]  /*1a00*/  FFMA R21, R42, R27, R21 ;  /* 0x0000001b2a157223 */ /* 0x000fe20000000015 */
[----:B------:R-:W5:Y:S01]  /*1a10*/  LDS R44, [R31.X4+0x9bc] ;  /* 0x0009bc001f2c7984 */ /* 0x000f620000004800 */
[----:B------:R-:W-:-:S02]  /*1a20*/  FFMA R48, R50, R23, R48 ;  /* 0x0000001732307223 */ /* 0x000fc40000000030 */
[----:B------:R-:W-:Y:S01]  /*1a30*/  FFMA R22, R50, R27, R52 ;  /* 0x0000001b32167223 */ /* 0x000fe20000000034 */
[----:B------:R-:W5:Y:S04]  /*1a40*/  LDS R42, [R31.X4+0x9d8] ;  /* 0x0009d8001f2a7984 */ /* 0x000f680000004800 */
[----:B------:R-:W5:Y:S01]  /*1a50*/  LDS R50, [R31.X4+0x9f4] ;  /* 0x0009f4001f327984 */ /* 0x000f620000004800 */
[-C--:B0-----:R-:W-:Y:S02]  /*1a60*/  FFMA R35, R20, R23.reuse, R35 ;  /* 0x0000001714237223 */ /* 0x081fe40000000023 */
[C---:B----4-:R-:W-:Y:S01]  /*1a70*/  FFMA R45, R36.reuse, R23, R45 ;  /* 0x00000017242d7223 */ /* 0x050fe2000000002d */
[----:B------:R-:W0:Y:S01]  /*1a80*/  LDS R53, [R31.X4+0x984] ;  /* 0x000984001f357984 */ /* 0x000e220000004800 */
[----:B------:R-:W-:-:S02]  /*1a90*/  FFMA R25, R36, R27, R25 ;  /* 0x0000001b24197223 */ /* 0x000fc40000000019 */
[----:B------:R-:W-:Y:S01]  /*1aa0*/  FFMA R20, R20, R27, R49 ;  /* 0x0000001b14147223 */ /* 0x000fe20000000031 */
[----:B------:R-:W-:Y:S01]  /*1ab0*/  LDS R36, [R31.X4+0xa2c] ;  /* 0x000a2c001f247984 */ /* 0x000fe20000004800 */
[-C--:B------:R-:W-:Y:S02]  /*1ac0*/  FFMA R37, R24, R23.reuse, R37 ;  /* 0x0000001718257223 */ /* 0x080fe40000000025 */
[C---:B------:R-:W-:Y:S01]  /*1ad0*/  FFMA R51, R40.reuse, R23, R51 ;  /* 0x0000001728337223 */ /* 0x040fe20000000033 */
[----:B------:R-:W4:Y:S01]  /*1ae0*/  LDS R49, [R31.X4+0x9a0] ;  /* 0x0009a0001f317984 */ /* 0x000f220000004800 */
[-C--:B------:R-:W-:Y:S02]  /*1af0*/  FFMA R47, R40, R27.reuse, R47 ;  /* 0x0000001b282f7223 */ /* 0x080fe4000000002f */
[----:B------:R-:W-:Y:S01]  /*1b00*/  FFMA R41, R24, R27, R41 ;  /* 0x0000001b18297223 */ /* 0x000fe20000000029 */
[----:B------:R-:W4:Y:S01]  /*1b10*/  LDS R40, [R31.X4+0xa10] ;  /* 0x000a10001f287984 */ /* 0x000f220000004800 */
[----:B-1----:R-:W-:-:S03]  /*1b20*/  FFMA R48, R12, R34, R48 ;  /* 0x000000220c307223 */ /* 0x002fc60000000030 */
[----:B------:R-:W1:Y:S01]  /*1b30*/  LDS R24, [R31.X4+0xa48] ;  /* 0x000a48001f187984 */ /* 0x000e620000004800 */
[----:B--2---:R-:W-:-:S03]  /*1b40*/  FFMA R34, R34, R16, R22 ;  /* 0x0000001022227223 */ /* 0x004fc60000000016 */
[----:B------:R-:W-:Y:S01]  /*1b50*/  LDS R52, [R31.X4+0x1944] ;  /* 0x001944001f347984 */ /* 0x000fe20000004800 */
[C---:B------:R-:W-:Y:S02]  /*1b60*/  FFMA R35, R12.reuse, R38, R35 ;  /* 0x000000260c237223 */ /* 0x040fe40000000023 */
[----:B---3--:R-:W-:Y:S01]  /*1b70*/  FFMA R39, R12, R46, R39 ;  /* 0x0000002e0c277223 */ /* 0x008fe20000000027 */
[----:B------:R-:W2:Y:S01]  /*1b80*/  LDS R22, [R31.X4+0xa64] ;  /* 0x000a64001f167984 */ /* 0x000ea20000004800 */
[----:B------:R-:W-:Y:S02]  /*1b90*/  FFMA R23, R46, R16, R26 ;  /* 0x000000102e177223 */ /* 0x000fe4000000001a */
[----:B-----5:R-:W-:Y:S01]  /*1ba0*/  FFMA R46, R12, R44, R45 ;  /* 0x0000002c0c2e7223 */ /* 0x020fe2000000002d */
[----:B------:R-:W-:Y:S01]  /*1bb0*/  LDS R26, [R31.X4+0xa9c] ;  /* 0x000a9c001f1a7984 */ /* 0x000fe20000004800 */
[----:B------:R-:W-:Y:S02]  /*1bc0*/  FFMA R25, R44, R16, R25 ;  /* 0x000000102c197223 */ /* 0x000fe40000000019 */
[----:B------:R-:W-:Y:S01]  /*1bd0*/  FFMA R44, R12, R42, R37 ;  /* 0x0000002a0c2c7223 */ /* 0x000fe20000000025 */
[----:B------:R-:W-:Y:S01]  /*1be0*/  LDS R45, [R31.X4+0xb0c] ;  /* 0x000b0c001f2d7984 */ /* 0x000fe20000004800 */
[----:B------:R-:W-:-:S02]  /*1bf0*/  FFMA R38, R38, R16, R20 ;  /* 0x0000001026267223 */ /* 0x000fc40000000014 */
[----:B------:R-:W-:Y:S01]  /*1c00*/  FFMA R42, R42, R16, R41 ;  /* 0x000000102a2a7223 */ /* 0x000fe20000000029 */
[----:B------:R-:W3:Y:S01]  /*1c10*/  LDS R20, [R31.X4+0xa80] ;  /* 0x000a80001f147984 */ /* 0x000ee20000004800 */
[----:B------:R-:W-:-:S03]  /*1c20*/  FFMA R41, R50, R17, R34 ;  /* 0x0000001132297223 */ /* 0x000fc60000000022 */
[----:B------:R-:W5:Y:S01]  /*1c30*/  LDS R34, [R31.X4+0xab8] ;  /* 0x000ab8001f227984 */ /* 0x000f620000004800 */
[----:B0-----:R-:W-:Y:S02]  /*1c40*/  FFMA R43, R12, R53, R43 ;  /* 0x000000350c2b7223 */ /* 0x001fe4000000002b */
[-C--:B------:R-:W-:Y:S01]  /*1c50*/  FFMA R21, R53, R16.reuse, R21 ;  /* 0x0000001035157223 */ /* 0x080fe20000000015 */
[----:B------:R-:W-:Y:S01]  /*1c60*/  LDS R37, [R31.X4+0xb44] ;  /* 0x000b44001f257984 */ /* 0x000fe20000004800 */
[----:B------:R-:W-:Y:S02]  /*1c70*/  FFMA R48, R50, R13, R48 ;  /* 0x0000000d32307223 */ /* 0x000fe40000000030 */
[----:B----4-:R-:W-:Y:S01]  /*1c80*/  FFMA R51, R12, R49, R51 ;  /* 0x000000310c337223 */ /* 0x010fe20000000033 */
[----:B------:R-:W0:Y:S01]  /*1c90*/  LDS R53, [R31.X4+0xaf0] ;  /* 0x000af0001f357984 */ /* 0x000e220000004800 */
[----:B------:R-:W-:Y:S02]  /*1ca0*/  FFMA R27, R49, R16, R47 ;  /* 0x00000010311b7223 */ /* 0x000fe4000000002f */
[C---:B------:R-:W-:Y:S01]  /*1cb0*/  FFMA R35, R40.reuse, R13, R35 ;  /* 0x0000000d28237223 */ /* 0x040fe20000000023 */
[----:B------:R-:W4:Y:S01]  /*1cc0*/  LDS R49, [R31.X4+0xb28] ;  /* 0x000b28001f317984 */ /* 0x000f220000004800 */
[----:B------:R-:W-:-:S03]  /*1cd0*/  FFMA R38, R40, R17, R38 ;  /* 0x0000001128267223 */ /* 0x000fc60000000026 */
[----:B------:R-:W4:Y:S01]  /*1ce0*/  LDS R40, [R31.X4+0xad4] ;  /* 0x000ad4001f287984 */ /* 0x000f220000004800 */
[----:B------:R-:W-:-:S03]  /*1cf0*/  FFMA R39, R36, R13, R39 ;  /* 0x0000000d24277223 */ /* 0x000fc60000000027 */
[----:B------:R-:W4:Y:S01]  /*1d00*/  LDS R47, [R31.X4+0xb60] ;  /* 0x000b60001f2f7984 */ /* 0x000f220000004800 */
[----:B------:R-:W-:Y:S02]  /*1d10*/  FFMA R23, R36, R17, R23 ;  /* 0x0000001124177223 */ /* 0x000fe40000000017 */
[C---:B-1----:R-:W-:Y:S01]  /*1d20*/  FFMA R43, R24.reuse, R13, R43 ;  /* 0x0000000d182b7223 */ /* 0x042fe2000000002b */
[----:B------:R-:W1:Y:S01]  /*1d30*/  LDS R36, [R31.X4+0xbb4] ;  /* 0x000bb4001f247984 */ /* 0x000e620000004800 */
[----:B------:R-:W-:Y:S02]  /*1d40*/  FFMA R21, R24, R17, R21 ;  /* 0x0000001118157223 */ /* 0x000fe40000000015 */
[C---:B--2---:R-:W-:Y:S01]  /*1d50*/  FFMA R51, R22.reuse, R13, R51 ;  /* 0x0000000d16337223 */ /* 0x044fe20000000033 */
[----:B------:R-:W2:Y:S01]  /*1d60*/  LDS R12, [R31.X4+0xbd0] ;  /* 0x000bd0001f0c7984 */ /* 0x000ea20000004800 */
[----:B------:R-:W-:-:S03]  /*1d70*/  FFMA R27, R22, R17, R27 ;  /* 0x00000011161b7223 */ /* 0x000fc6000000001b */
[----:B------:R-:W1:Y:S01]  /*1d80*/  LDS R24, [R31.X4+0xb7c] ;  /* 0x000b7c001f187984 */ /* 0x000e620000004800 */
[----:B---3--:R-:W-:-:S03]  /*1d90*/  FFMA R46, R20, R13, R46 ;  /* 0x0000000d142e7223 */ /* 0x008fc6000000002e */
[----:B------:R-:W3:Y:S01]  /*1da0*/  LDS R22, [R31.X4+0xb98] ;  /* 0x000b98001f167984 */ /* 0x000ee20000004800 */
[----:B------:R-:W-:Y:S02]  /*1db0*/  FFMA R25, R20, R17, R25 ;  /* 0x0000001114197223 */ /* 0x000fe40000000019 */
[C---:B-----5:R-:W-:Y:S01]  /*1dc0*/  FFMA R48, R34.reuse, R14, R48 ;  /* 0x0000000e22307223 */ /* 0x060fe20000000030 */
[----:B------:R-:W5:Y:S01]  /*1dd0*/  LDS R20, [R31.X4+0xbec] ;  /* 0x000bec001f147984 */ /* 0x000f620000004800 */
[----:B------:R-:W-:-:S03]  /*1de0*/  FFMA R41, R34, R18, R41 ;  /* 0x0000001222297223 */ /* 0x000fc60000000029 */
[----:B------:R-:W3:Y:S04]  /*1df0*/  LDS R16, [R31.X4+0xc08] ;  /* 0x000c08001f107984 */ /* 0x000ee80000004800 */
[----:B------:R-:W5:Y:S01]  /*1e00*/  LDS R34, [R31.X4+0xc24] ;  /* 0x000c24001f227984 */ /* 0x000f620000004800 */
[C---:B------:R-:W-:Y:S02]  /*1e10*/  FFMA R13, R26.reuse, R13, R44 ;  /* 0x0000000d1a0d7223 */ /* 0x040fe4000000002c */
[----:B------:R-:W-:Y:S01]  /*1e20*/  FFMA R26, R26, R17, R42 ;  /* 0x000000111a1a7223 */ /* 0x000fe2000000002a */
[----:B------:R-:W-:Y:S01]  /*1e30*/  LDS R44, [R31.X4+0xc40] ;  /* 0x000c40001f2c7984 */ /* 0x000fe20000004800 */
[C---:B0-----:R-:W-:Y:S02]  /*1e40*/  FFMA R39, R53.reuse, R14, R39 ;  /* 0x0000000e35277223 */ /* 0x041fe40000000027 */
[----:B------:R-:W-:Y:S01]  /*1e50*/  FFMA R23, R53, R18, R23 ;  /* 0x0000001235177223 */ /* 0x000fe20000000017 */
[----:B------:R-:W-:Y:S01]  /*1e60*/  LDS R42, [R31.X4+0xc5c] ;  /* 0x000c5c001f2a7984 */ /* 0x000fe20000004800 */
[----:B------:R-:W-:-:S02]  /*1e70*/  FFMA R43, R45, R14, R43 ;  /* 0x0000000e2d2b7223 */ /* 0x000fc4000000002b */
[----:B------:R-:W-:Y:S01]  /*1e80*/  FFMA R21, R45, R18, R21 ;  /* 0x000000122d157223 */ /* 0x000fe20000000015 */
[----:B------:R-:W-:Y:S01]  /*1e90*/  LDS R53, [R31.X4+0xcb0] ;  /* 0x000cb0001f357984 */ /* 0x000fe20000004800 */
[CC--:B----4-:R-:W-:Y:S02]  /*1ea0*/  FFMA R51, R49.reuse, R14.reuse, R51 ;  /* 0x0000000e31337223 */ /* 0x0d0fe40000000033 */
[C---:B------:R-:W-:Y:S01]  /*1eb0*/  FFMA R35, R40.reuse, R14, R35 ;  /* 0x0000000e28237223 */ /* 0x040fe20000000023 */
[----:B------:R-:W-:Y:S01]  /*1ec0*/  LDS R45, [R31.X4+0xccc] ;  /* 0x000ccc001f2d7984 */ /* 0x000fe20000004800 */
[-C--:B------:R-:W-:Y:S02]  /*1ed0*/  FFMA R17, R40, R18.reuse, R38 ;  /* 0x0000001228117223 */ /* 0x080fe40000000026 */
[----:B------:R-:W-:Y:S01]  /*1ee0*/  FFMA R49, R49, R18, R27 ;  /* 0x0000001231317223 */ /* 0x000fe2000000001b */
[----:B------:R-:W-:Y:S01]  /*1ef0*/  LDS R40, [R31.X4+0xc78] ;  /* 0x000c78001f287984 */ /* 0x000fe20000004800 */
[----:B------:R-:W-:-:S02]  /*1f00*/  FFMA R46, R37, R14, R46 ;  /* 0x0000000e252e7223 */ /* 0x000fc4000000002e */
[----:B------:R-:W-:Y:S01]  /*1f10*/  FFMA R13, R47, R14, R13 ;  /* 0x0000000e2f0d7223 */ /* 0x000fe2000000000d */
[----:B------:R-:W-:Y:S01]  /*1f20*/  LDS R38, [R31.X4+0xd20] ;  /* 0x000d20001f267984 */ /* 0x000fe20000004800 */
[-C--:B------:R-:W-:Y:S02]  /*1f30*/  FFMA R37, R37, R18.reuse, R25 ;  /* 0x0000001225257223 */ /* 0x080fe40000000019 */
[----:B------:R-:W-:Y:S01]  /*1f40*/  FFMA R47, R47, R18, R26 ;  /* 0x000000122f2f7223 */ /* 0x000fe2000000001a */
[----:B------:R-:W-:Y:S01]  /*1f50*/  LDS R14, [R31.X4+0xd3c] ;  /* 0x000d3c001f0e7984 */ /* 0x000fe20000004800 */
[-C--:B-1----:R-:W-:Y:S02]  /*1f60*/  FFMA R39, R36, R15.reuse, R39 ;  /* 0x0000000f24277223 */ /* 0x082fe40000000027 */
[-C--:B--2---:R-:W-:Y:S01]  /*1f70*/  FFMA R43, R12, R15.reuse, R43 ;  /* 0x0000000f0c2b7223 */ /* 0x084fe2000000002b */
[----:B------:R-:W-:Y:S01]  /*1f80*/  LDS R18, [R31.X4+0xd58] ;  /* 0x000d58001f127984 */ /* 0x000fe20000004800 */
[----:B------:R-:W-:-:S02]  /*1f90*/  FFMA R48, R24, R15, R48 ;  /* 0x0000000f18307223 */ /* 0x000fc40000000030 */
[----:B------:R-:W-:Y:S01]  /*1fa0*/  FFMA R41, R24, R19, R41 ;  /* 0x0000001318297223 */ /* 0x000fe20000000029 */
[----:B------:R-:W-:Y:S01]  /*1fb0*/  LDS R50, [R31.X4+0xd74] ;  /* 0x000d74001f327984 */ /* 0x000fe20000004800 */
[C---:B---3--:R-:W-:Y:S02]  /*1fc0*/  FFMA R35, R22.reuse, R15, R35 ;  /* 0x0000000f16237223 */ /* 0x048fe40000000023 */
[-C--:B------:R-:W-:Y:S01]  /*1fd0*/  FFMA R17, R22, R19.reuse, R17 ;  /* 0x0000001316117223 */ /* 0x080fe20000000011 */
[----:B------:R-:W0:Y:S01]  /*1fe0*/  LDS.128 R24, [R33+0x3240] ;  /* 0x0032400021187984 */ /* 0x000e220000000c00 */
[-C--:B------:R-:W-:Y:S02]  /*1ff0*/  FFMA R36, R36, R19.reuse, R23 ;  /* 0x0000001324247223 */ /* 0x080fe40000000017 */
[----:B------:R-:W-:Y:S02]  /*2000*/  FFMA R12, R12, R19, R21 ;  /* 0x000000130c0c7223 */ /* 0x000fe40000000015 */
[----:B-----5:R-:W-:-:S02]  /*2010*/  FFMA R51, R20, R15, R51 ;  /* 0x0000000f14337223 */ /* 0x020fc40000000033 */
[-C--:B------:R-:W-:Y:S02]  /*2020*/  FFMA R49, R20, R19.reuse, R49 ;  /* 0x0000001314317223 */ /* 0x080fe40000000031 */
[----:B------:R-:W1:Y:S01]  /*2030*/  LDS.128 R20, [R33+0x3140] ;  /* 0x0031400021147984 */ /* 0x000e620000000c00 */
[-C--:B------:R-:W-:Y:S02]  /*2040*/  FFMA R37, R16, R19.reuse, R37 ;  /* 0x0000001310257223 */ /* 0x080fe40000000025 */
[----:B------:R-:W-:Y:S02]  /*2050*/  FFMA R47, R34, R19, R47 ;  /* 0x00000013222f7223 */ /* 0x000fe4000000002f */
[----:B------:R-:W2:Y:S01]  /*2060*/  LDS R19, [R31.X4+0xce8] ;  /* 0x000ce8001f137984 */ /* 0x000ea20000004800 */
[----:B------:R-:W-:-:S03]  /*2070*/  FFMA R46, R16, R15, R46 ;  /* 0x0000000f102e7223 */ /* 0x000fc6000000002e */
[----:B------:R-:W3:Y:S01]  /*2080*/  LDS R16, [R31.X4+0xc94] ;  /* 0x000c94001f107984 */ /* 0x000ee20000004800 */
[----:B------:R-:W-:-:S03]  /*2090*/  FFMA R13, R34, R15, R13 ;  /* 0x0000000f220d7223 */ /* 0x000fc6000000000d */
[----:B------:R-:W4:Y:S01]  /*20a0*/  LDS R34, [R31.X4+0xd04] ;  /* 0x000d04001f227984 */ /* 0x000f220000004800 */
[-C--:B0-----:R-:W-:Y:S02]  /*20b0*/  FFMA R41, R44, R24.reuse, R41 ;  /* 0x000000182c297223 */ /* 0x081fe40000000029 */
[-C--:B------:R-:W-:Y:S02]  /*20c0*/  FFMA R17, R42, R24.reuse, R17 ;  /* 0x000000182a117223 */ /* 0x080fe40000000011 */
[----:B------:R-:W-:Y:S02]  /*20d0*/  FFMA R15, R40, R24, R36 ;  /* 0x00000018280f7223 */ /* 0x000fe40000000024 */
[----:B------:R-:W-:Y:S01]  /*20e0*/  LDS R36, [R31.X4+0xdac] ;  /* 0x000dac001f247984 */ /* 0x000fe20000004800 */
[C---:B-1----:R-:W-:Y:S02]  /*20f0*/  FFMA R48, R20.reuse, R44, R48 ;  /* 0x0000002c14307223 */ /* 0x042fe40000000030 */
[----:B------:R-:W-:-:S02]  /*2100*/  FFMA R35, R20, R42, R35 ;  /* 0x0000002a14237223 */ /* 0x000fc40000000023 */
[C---:B------:R-:W-:Y:S01]  /*2110*/  FFMA R39, R20.reuse, R40, R39 ;  /* 0x0000002814277223 */ /* 0x040fe20000000027 */
[----:B------:R-:W0:Y:S01]  /*2120*/  LDS R42, [R31.X4+0xd90] ;  /* 0x000d90001f2a7984 */ /* 0x000e220000004800 */
[C---:B--2---:R-:W-:Y:S02]  /*2130*/  FFMA R44, R20.reuse, R19, R13 ;  /* 0x00000013142c7223 */ /* 0x044fe4000000000d */
[----:B------:R-:W-:Y:S01]  /*2140*/  FFMA R46, R20, R45, R46 ;  /* 0x0000002d142e7223 */ /* 0x000fe2000000002e */
[----:B------:R-:W1:Y:S01]  /*2150*/  LDS R13, [R31.X4+0xde4] ;  /* 0x000de4001f0d7984 */ /* 0x000e620000004800 */
[----:B------:R-:W-:-:S03]  /*2160*/  FFMA R40, R45, R24, R37 ;  /* 0x000000182d287223 */ /* 0x000fc60000000025 */
[----:B------:R-:W2:Y:S01]  /*2170*/  LDS R45, [R31.X4+0xdc8] ;  /* 0x000dc8001f2d7984 */ /* 0x000ea20000004800 */
[----:B---3--:R-:W-:Y:S02]  /*2180*/  FFMA R43, R20, R16, R43 ;  /* 0x00000010142b7223 */ /* 0x008fe4000000002b */
[-C--:B------:R-:W-:Y:S01]  /*2190*/  FFMA R12, R16, R24.reuse, R12 ;  /* 0x00000018100c7223 */ /* 0x080fe2000000000c */
[----:B------:R-:W-:Y:S01]  /*21a0*/  LDS R37, [R31.X4+0xe1c] ;  /* 0x000e1c001f257984 */ /* 0x000fe20000004800 */
[----:B------:R-:W-:Y:S02]  /*21b0*/  FFMA R51, R20, R53, R51 ;  /* 0x0000003514337223 */ /* 0x000fe40000000033 */
[----:B------:R-:W-:Y:S02]  /*21c0*/  FFMA R16, R53, R24, R49 ;  /* 0x0000001835107223 */ /* 0x000fe40000000031 */
[----:B------:R-:W3:Y:S01]  /*21d0*/  LDS R53, [R31.X4+0xe00] ;  /* 0x000e00001f357984 */ /* 0x000ee20000004800 */
[----:B------:R-:W-:-:S02]  /*21e0*/  FFMA R35, R38, R21, R35 ;  /* 0x0000001526237223 */ /* 0x000fc40000000023 */
[----:B------:R-:W-:Y:S01]  /*21f0*/  FFMA R47, R19, R24, R47 ;  /* 0x00000018132f7223 */ /* 0x000fe2000000002f */
[----:B------:R-:W-:Y:S01]  /*2200*/  LDS R49, [R31.X4+0xfa4] ;  /* 0x000fa4001f317984 */ /* 0x000fe20000004800 */
[C---:B----4-:R-:W-:Y:S02]  /*2210*/  FFMA R48, R34.reuse, R21, R48 ;  /* 0x0000001522307223 */ /* 0x050fe40000000030 */
[-C--:B------:R-:W-:Y:S01]  /*2220*/  FFMA R41, R34, R25.reuse, R41 ;  /* 0x0000001922297223 */ /* 0x080fe20000000029 */
[----:B------:R-:W-:Y:S01]  /*2230*/  LDS R19, [R31.X4+0xe38] ;  /* 0x000e38001f137984 */ /* 0x000fe20000004800 */
[----:B------:R-:W-:Y:S02]  /*2240*/  FFMA R38, R38, R25, R17 ;  /* 0x0000001926267223 */ /* 0x000fe40000000011 */
[-C--:B------:R-:W-:Y:S01]  /*2250*/  FFMA R43, R18, R21.reuse, R43 ;  /* 0x00000015122b7223 */ /* 0x080fe2000000002b */
[----:B------:R-:W4:Y:S01]  /*2260*/  LDS R34, [R31.X4+0xea8] ;  /* 0x000ea8001f227984 */ /* 0x000f220000004800 */
[----:B------:R-:W-:-:S02]  /*2270*/  FFMA R39, R14, R21, R39 ;  /* 0x000000150e277223 */ /* 0x000fc40000000027 */
[-C--:B------:R-:W-:Y:S01]  /*2280*/  FFMA R24, R14, R25.reuse, R15 ;  /* 0x000000190e187223 */ /* 0x080fe2000000000f */
[----:B------:R-:W5:Y:S01]  /*2290*/  LDS R17, [R31.X4+0xe54] ;  /* 0x000e54001f117984 */ /* 0x000f620000004800 */
[----:B------:R-:W-:Y:S02]  /*22a0*/  FFMA R18, R18, R25, R12 ;  /* 0x0000001912127223 */ /* 0x000fe4000000000c */
[C---:B------:R-:W-:Y:S01]  /*22b0*/  FFMA R51, R50.reuse, R21, R51 ;  /* 0x0000001532337223 */ /* 0x040fe20000000033 */
[----:B------:R-:W5:Y:S01]  /*22c0*/  LDS R15, [R31.X4+0xe70] ;  /* 0x000e70001f0f7984 */ /* 0x000f620000004800 */
[----:B------:R-:W-:-:S03]  /*22d0*/  FFMA R16, R50, R25, R16 ;  /* 0x0000001932107223 */ /* 0x000fc60000000010 */
[----:B------:R-:W5:Y:S01]  /*22e0*/  LDS R14, [R31.X4+0xe8c] ;  /* 0x000e8c001f0e7984 */ /* 0x000f620000004800 */
[----:B0-----:R-:W-:-:S03]  /*22f0*/  FFMA R20, R42, R25, R40 ;  /* 0x000000192a147223 */ /* 0x001fc60000000028 */
[----:B------:R-:W0:Y:S01]  /*2300*/  LDS R12, [R31.X4+0xec4] ;  /* 0x000ec4001f0c7984 */ /* 0x000e220000004800 */
[C---:B-1----:R-:W-:Y:S02]  /*2310*/  FFMA R35, R13.reuse, R22, R35 ;  /* 0x000000160d237223 */ /* 0x042fe40000000023 */
[-C--:B------:R-:W-:Y:S01]  /*2320*/  FFMA R46, R42, R21.reuse, R46 ;  /* 0x000000152a2e7223 */ /* 0x080fe2000000002e */
[----:B------:R-:W1:Y:S01]  /*2330*/  LDS R50, [R31.X4+0xee0] ;  /* 0x000ee0001f327984 */ /* 0x000e620000004800 */
[----:B------:R-:W-:Y:S02]  /*2340*/  FFMA R40, R36, R21, R44 ;  /* 0x0000001524287223 */ /* 0x000fe4000000002c */
[----:B------:R-:W-:Y:S01]  /*2350*/  FFMA R13, R13, R26, R38 ;  /* 0x0000001a0d0d7223 */ /* 0x000fe20000000026 */
[----:B------:R-:W-:Y:S01]  /*2360*/  LDS R44, [R31.X4+0xf34] ;  /* 0x000f34001f2c7984 */ /* 0x000fe20000004800 */
[C---:B--2---:R-:W-:Y:S02]  /*2370*/  FFMA R48, R45.reuse, R22, R48 ;  /* 0x000000162d307223 */ /* 0x044fe40000000030 */
[----:B------:R-:W-:Y:S01]  /*2380*/  FFMA R21, R45, R26, R41 ;  /* 0x0000001a2d157223 */ /* 0x000fe20000000029 */
[----:B------:R-:W2:Y:S04]  /*2390*/  LDS R38, [R31.X4+0xefc] ;  /* 0x000efc001f267984 */ /* 0x000ea80000004800 */
[----:B------:R-:W2:Y:S01]  /*23a0*/  LDS R45, [R31.X4+0xf18] ;  /* 0x000f18001f2d7984 */ /* 0x000ea20000004800 */
[----:B---3--:R-:W-:-:S02]  /*23b0*/  FFMA R39, R53, R22, R39 ;  /* 0x0000001635277223 */ /* 0x008fc40000000027 */
[----:B------:R-:W-:Y:S01]  /*23c0*/  FFMA R36, R36, R25, R47 ;  /* 0x0000001924247223 */ /* 0x000fe2000000002f */
[----:B------:R-:W-:Y:S01]  /*23d0*/  LDS R42, [R31.X4+0xf88] ;  /* 0x000f88001f2a7984 */ /* 0x000fe20000004800 */
[----:B------:R-:W-:Y:S02]  /*23e0*/  FFMA R53, R53, R26, R24 ;  /* 0x0000001a35357223 */ /* 0x000fe40000000018 */
[C---:B------:R-:W-:Y:S01]  /*23f0*/  FFMA R43, R37.reuse, R22, R43 ;  /* 0x00000016252b7223 */ /* 0x040fe2000000002b */
[----:B------:R-:W-:Y:S01]  /*2400*/  LDS R24, [R31.X4+0xf50] ;  /* 0x000f50001f187984 */ /* 0x000fe20000004800 */
[----:B------:R-:W-:Y:S02]  /*2410*/  FFMA R37, R37, R26, R18 ;  /* 0x0000001a25257223 */ /* 0x000fe40000000012 */
[----:B----4-:R-:W-:Y:S01]  /*2420*/  FFMA R35, R34, R23, R35 ;  /* 0x0000001722237223 */ /* 0x010fe20000000023 */
[----:B------:R-:W-:Y:S01]  /*2430*/  LDS R41, [R31.X4+0xfc0] ;  /* 0x000fc0001f297984 */ /* 0x000fe20000004800 */
[----:B------:R-:W-:-:S02]  /*2440*/  FFMA R51, R19, R22, R51 ;  /* 0x0000001613337223 */ /* 0x000fc40000000033 */
[----:B------:R-:W-:Y:S02]  /*2450*/  FFMA R25, R19, R26, R16 ;  /* 0x0000001a13197223 */ /* 0x000fe40000000010 */
[C---:B-----5:R-:W-:Y:S02]  /*2460*/  FFMA R46, R17.reuse, R22, R46 ;  /* 0x00000016112e7223 */ /* 0x060fe4000000002e */
[----:B------:R-:W-:Y:S02]  /*2470*/  FFMA R20, R17, R26, R20 ;  /* 0x0000001a11147223 */ /* 0x000fe40000000014 */
[C---:B------:R-:W-:Y:S01]  /*2480*/  FFMA R40, R15.reuse, R22, R40 ;  /* 0x000000160f287223 */ /* 0x040fe20000000028 */
[----:B------:R-:W3:Y:S01]  /*2490*/  LDS.128 R16, [R33+0x3250] ;  /* 0x0032500021107984 */ /* 0x000ee20000000c00 */
[----:B------:R-:W-:Y:S02]  /*24a0*/  FFMA R36, R15, R26, R36 ;  /* 0x0000001a0f247223 */ /* 0x000fe40000000024 */
[C---:B------:R-:W-:Y:S01]  /*24b0*/  FFMA R48, R14.reuse, R23, R48 ;  /* 0x000000170e307223 */ /* 0x040fe20000000030 */
[----:B------:R-:W4:Y:S01]  /*24c0*/  LDS R22, [R31.X4+0xf6c] ;  /* 0x000f6c001f167984 */ /* 0x000f220000004800 */
[----:B------:R-:W-:-:S02]  /*24d0*/  FFMA R21, R14, R27, R21 ;  /* 0x0000001b0e157223 */ /* 0x000fc40000000015 */
[----:B------:R-:W-:Y:S02]  /*24e0*/  FFMA R34, R34, R27, R13 ;  /* 0x0000001b22227223 */ /* 0x000fe4000000000d */
[C---:B0-----:R-:W-:Y:S02]  /*24f0*/  FFMA R39, R12.reuse, R23, R39 ;  /* 0x000000170c277223 */ /* 0x041fe40000000027 */
[-C--:B------:R-:W-:Y:S02]  /*2500*/  FFMA R53, R12, R27.reuse, R53 ;  /* 0x0000001b0c357223 */ /* 0x080fe40000000035 */
[----:B------:R-:W0:Y:S01]  /*2510*/  LDS.128 R12, [R33+0x3150] ;  /* 0x00315000210c7984 */ /* 0x000e220000000c00 */
[----:B-1----:R-:W-:Y:S02]  /*2520*/  FFMA R26, R50, R27, R37 ;  /* 0x0000001b321a7223 */ /* 0x002fe40000000025 */
[C---:B--2---:R-:W-:Y:S01]  /*2530*/  FFMA R51, R38.reuse, R23, R51 ;  /* 0x0000001726337223 */ /* 0x044fe20000000033 */
[----:B------:R-:W1:Y:S01]  /*2540*/  LDS R37, [R31.X4+0xfdc] ;  /* 0x000fdc001f257984 */ /* 0x000e620000004800 */
[----:B------:R-:W-:-:S02]  /*2550*/  FFMA R38, R38, R27, R25 ;  /* 0x0000001b26267223 */ /* 0x000fc40000000019 */
[CC--:B------:R-:W-:Y:S01]  /*2560*/  FFMA R47, R45.reuse, R23.reuse, R46 ;  /* 0x000000172d2f7223 */ /* 0x0c0fe2000000002e */
[----:B------:R-:W2:Y:S04]  /*2570*/  LDS R25, [R31.X4+0xff8] ;  /* 0x000ff8001f197984 */ /* 0x000ea80000004800 */
[----:B------:R-:W5:Y:S01]  /*2580*/  LDS R46, [R31.X4+0x1014] ;  /* 0x001014001f2e7984 */ /* 0x000f620000004800 */
[----:B------:R-:W-:Y:S02]  /*2590*/  FFMA R43, R50, R23, R43 ;  /* 0x00000017322b7223 */ /* 0x000fe4000000002b */
[-C--:B------:R-:W-:Y:S01]  /*25a0*/  FFMA R20, R45, R27.reuse, R20 ;  /* 0x0000001b2d147223 */ /* 0x080fe20000000014 */
[----:B------:R-:W2:Y:S01]  /*25b0*/  LDS R50, [R31.X4+0x1030] ;  /* 0x001030001f327984 */ /* 0x000ea20000004800 */
[----:B------:R-:W-:-:S02]  /*25c0*/  FFMA R27, R44, R27, R36 ;  /* 0x0000001b2c1b7223 */ /* 0x000fc40000000024 */
[----:B------:R-:W-:Y:S01]  /*25d0*/  FFMA R45, R44, R23, R40 ;  /* 0x000000172c2d7223 */ /* 0x000fe20000000028 */
[----:B------:R-:W5:Y:S04]  /*25e0*/  LDS R36, [R31.X4+0x10a0] ;  /* 0x0010a0001f247984 */ /* 0x000f680000004800 */
[----:B------:R-:W5:Y:S01]  /*25f0*/  LDS R44, [R31.X4+0x104c] ;  /* 0x00104c001f2c7984 */ /* 0x000f620000004800 */
[----:B---3--:R-:W-:-:S03]  /*2600*/  FFMA R21, R24, R16, R21 ;  /* 0x0000001018157223 */ /* 0x008fc60000000015 */
[----:B------:R-:W3:Y:S01]  /*2610*/  LDS R40, [R31.X4+0x1068] ;  /* 0x001068001f287984 */ /* 0x000ee20000004800 */
[----:B----4-:R-:W-:-:S03]  /*2620*/  FFMA R34, R22, R16, R34 ;  /* 0x0000001016227223 */ /* 0x010fc60000000022 */
[----:B------:R-:W-:Y:S01]  /*2630*/  LDS R23, [R31.X4+0x1148] ;  /* 0x001148001f177984 */ /* 0x000fe20000004800 */
[-C--:B------:R-:W-:Y:S02]  /*2640*/  FFMA R26, R49, R16.reuse, R26 ;  /* 0x00000010311a7223 */ /* 0x080fe4000000001a */
[----:B------:R-:W-:Y:S02]  /*2650*/  FFMA R38, R41, R16, R38 ;  /* 0x0000001029267223 */ /* 0x000fe40000000026 */
[C---:B0-----:R-:W-:Y:S02]  /*2660*/  FFMA R48, R12.reuse, R24, R48 ;  /* 0x000000180c307223 */ /* 0x041fe40000000030 */
[C---:B------:R-:W-:Y:S01]  /*2670*/  FFMA R35, R12.reuse, R22, R35 ;  /* 0x000000160c237223 */ /* 0x040fe20000000023 */
[----:B------:R-:W0:Y:S01]  /*2680*/  LDS R24, [R31.X4+0x1084] ;  /* 0x001084001f187984 */ /* 0x000e220000004800 */
[C---:B-1----:R-:W-:Y:S02]  /*2690*/  FFMA R47, R12.reuse, R37, R47 ;  /* 0x000000250c2f7223 */ /* 0x042fe4000000002f */
[----:B------:R-:W-:Y:S01]  /*26a0*/  FFMA R20, R37, R16, R20 ;  /* 0x0000001025147223 */ /* 0x000fe20000000014 */
[----:B------:R-:W1:Y:S01]  /*26b0*/  LDS R22, [R31.X4+0x10bc] ;  /* 0x0010bc001f167984 */ /* 0x000e620000004800 */
[----:B------:R-:W-:-:S02]  /*26c0*/  FFMA R39, R12, R42, R39 ;  /* 0x0000002a0c277223 */ /* 0x000fc40000000027 */
[-C--:B------:R-:W-:Y:S01]  /*26d0*/  FFMA R42, R42, R16.reuse, R53 ;  /* 0x000000102a2a7223 */ /* 0x080fe20000000035 */
[----:B------:R-:W4:Y:S01]  /*26e0*/  LDS R37, [R31.X4+0x10f4] ;  /* 0x0010f4001f257984 */ /* 0x000f220000004800 */
[C---:B------:R-:W-:Y:S02]  /*26f0*/  FFMA R43, R12.reuse, R49, R43 ;  /* 0x000000310c2b7223 */ /* 0x040fe4000000002b */
[C---:B------:R-:W-:Y:S01]  /*2700*/  FFMA R51, R12.reuse, R41, R51 ;  /* 0x000000290c337223 */ /* 0x040fe20000000033 */
[----:B------:R-:W4:Y:S01]  /*2710*/  LDS R49, [R31.X4+0x1164] ;  /* 0x001164001f317984 */ /* 0x000f220000004800 */
[----:B--2---:R-:W-:Y:S02]  /*2720*/  FFMA R45, R12, R25, R45 ;  /* 0x000000190c2d7223 */ /* 0x004fe4000000002d */
[----:B------:R-:W-:Y:S01]  /*2730*/  FFMA R16, R25, R16, R27 ;  /* 0x0000001019107223 */ /* 0x000fe2000000001b */
[----:B------:R-:W2:Y:S01]  /*2740*/  LDS R41, [R31.X4+0x10d8] ;  /* 0x0010d8001f297984 */ /* 0x000ea20000004800 */
[----:B-----5:R-:W-:-:S02]  /*2750*/  FFMA R48, R46, R13, R48 ;  /* 0x0000000d2e307223 */ /* 0x020fc40000000030 */
[----:B------:R-:W-:Y:S01]  /*2760*/  FFMA R46, R46, R17, R21 ;  /* 0x000000112e2e7223 */ /* 0x000fe20000000015 */
[----:B------:R-:W5:Y:S04]  /*2770*/  LDS R27, [R31.X4+0x1110] ;  /* 0x001110001f1b7984 */ /* 0x000f680000004800 */
[----:B------:R-:W5:Y:S04]  /*2780*/  LDS R25, [R31.X4+0x112c] ;  /* 0x00112c001f197984 */ /* 0x000f680000004800 */
[----:B------:R-:W5:Y:S01]  /*2790*/  LDS R21, [R31.X4+0x1180] ;  /* 0x001180001f157984 */ /* 0x000f620000004800 */
[----:B------:R-:W-:-:S02]  /*27a0*/  FFMA R35, R50, R13, R35 ;  /* 0x0000000d32237223 */ /* 0x000fc40000000023 */
[----:B------:R-:W-:Y:S01]  /*27b0*/  FFMA R34, R50, R17, R34 ;  /* 0x0000001132227223 */ /* 0x000fe20000000022 */
[----:B------:R-:W5:Y:S01]  /*27c0*/  LDS R12, [R31.X4+0x119c] ;  /* 0x00119c001f0c7984 */ /* 0x000f620000004800 */
[----:B------:R-:W-:Y:S02]  /*27d0*/  FFMA R47, R36, R13, R47 ;  /* 0x0000000d242f7223 */ /* 0x000fe4000000002f */
[-C--:B------:R-:W-:Y:S01]  /*27e0*/  FFMA R42, R44, R17.reuse, R42 ;  /* 0x000000112c2a7223 */ /* 0x080fe2000000002a */
[----:B------:R-:W-:Y:S01]  /*27f0*/  LDS R53, [R31.X4+0x12b4] ;  /* 0x0012b4001f357984 */ /* 0x000fe20000004800 */
[-C--:B---3--:R-:W-:Y:S02]  /*2800*/  FFMA R26, R40, R17.reuse, R26 ;  /* 0x00000011281a7223 */ /* 0x088fe4000000001a */
[----:B------:R-:W-:Y:S01]  /*2810*/  FFMA R20, R36, R17, R20 ;  /* 0x0000001124147223 */ /* 0x000fe20000000014 */
[----:B------:R-:W-:Y:S01]  /*2820*/  LDS R50, [R31.X4+0x1634] ;  /* 0x001634001f327984 */ /* 0x000fe20000004800 */
[----:B0-----:R-:W-:-:S02]  /*2830*/  FFMA R51, R24, R13, R51 ;  /* 0x0000000d18337223 */ /* 0x001fc40000000033 */
[----:B------:R-:W-:Y:S01]  /*2840*/  FFMA R24, R24, R17, R38 ;  /* 0x0000001118187223 */ /* 0x000fe20000000026 */
[----:B------:R-:W0:Y:S01]  /*2850*/  LDS R36, [R31.X4+0x1228] ;  /* 0x001228001f247984 */ /* 0x000e220000004800 */
[C---:B-1----:R-:W-:Y:S02]  /*2860*/  FFMA R45, R22.reuse, R13, R45 ;  /* 0x0000000d162d7223 */ /* 0x042fe4000000002d */
[----:B------:R-:W-:Y:S01]  /*2870*/  FFMA R22, R22, R17, R16 ;  /* 0x0000001116167223 */ /* 0x000fe20000000010 */
[----:B------:R-:W1:Y:S01]  /*2880*/  LDS R38, [R31.X4+0x120c] ;  /* 0x00120c001f267984 */ /* 0x000e620000004800 */
[----:B----4-:R-:W-:Y:S02]  /*2890*/  FFMA R35, R37, R14, R35 ;  /* 0x0000000e25237223 */ /* 0x010fe40000000023 */
[-C--:B------:R-:W-:Y:S01]  /*28a0*/  FFMA R39, R44, R13.reuse, R39 ;  /* 0x0000000d2c277223 */ /* 0x080fe20000000027 */
[----:B------:R-:W3:Y:S01]  /*28b0*/  LDS R16, [R31.X4+0x11d4] ;  /* 0x0011d4001f107984 */ /* 0x000ee20000004800 */
[----:B------:R-:W-:-:S02]  /*28c0*/  FFMA R43, R40, R13, R43 ;  /* 0x0000000d282b7223 */ /* 0x000fc4000000002b */
[----:B------:R-:W-:Y:S01]  /*28d0*/  FFMA R37, R37, R18, R34 ;  /* 0x0000001225257223 */ /* 0x000fe20000000022 */
[----:B------:R-:W4:Y:S01]  /*28e0*/  LDS R44, [R31.X4+0x11b8] ;  /* 0x0011b8001f2c7984 */ /* 0x000f220000004800 */
[----:B------:R-:W-:Y:S02]  /*28f0*/  FFMA R47, R49, R14, R47 ;  /* 0x0000000e312f7223 */ /* 0x000fe4000000002f */
[-C--:B--2---:R-:W-:Y:S01]  /*2900*/  FFMA R46, R41, R18.reuse, R46 ;  /* 0x00000012292e7223 */ /* 0x084fe2000000002e */
[----:B------:R-:W2:Y:S01]  /*2910*/  LDS R40, [R31.X4+0x11f0] ;  /* 0x0011f0001f287984 */ /* 0x000ea20000004800 */
[-C--:B-----5:R-:W-:Y:S02]  /*2920*/  FFMA R42, R27, R18.reuse, R42 ;  /* 0x000000121b2a7223 */ /* 0x0a0fe4000000002a */
[-C--:B------:R-:W-:Y:S01]  /*2930*/  FFMA R17, R23, R18.reuse, R24 ;  /* 0x0000001217117223 */ /* 0x080fe20000000018 */
[----:B------:R-:W5:Y:S01]  /*2940*/  LDS R34, [R31.X4+0x1244] ;  /* 0x001244001f227984 */ /* 0x000f620000004800 */
[----:B------:R-:W-:-:S02]  /*2950*/  FFMA R13, R25, R18, R26 ;  /* 0x00000012190d7223 */ /* 0x000fc4000000001a */
[----:B------:R-:W-:Y:S02]  /*2960*/  FFMA R49, R49, R18, R20 ;  /* 0x0000001231317223 */ /* 0x000fe40000000014 */
[-C--:B------:R-:W-:Y:S02]  /*2970*/  FFMA R48, R41, R14.reuse, R48 ;  /* 0x0000000e29307223 */ /* 0x080fe40000000030 */
[-C--:B------:R-:W-:Y:S01]  /*2980*/  FFMA R51, R23, R14.reuse, R51 ;  /* 0x0000000e17337223 */ /* 0x080fe20000000033 */
[----:B------:R-:W-:Y:S01]  /*2990*/  LDS R41, [R31.X4+0x1260] ;  /* 0x001260001f297984 */ /* 0x000fe20000004800 */
[C---:B------:R-:W-:Y:S02]  /*29a0*/  FFMA R45, R21.reuse, R14, R45 ;  /* 0x0000000e152d7223 */ /* 0x040fe4000000002d */
[----:B------:R-:W-:Y:S02]  /*29b0*/  FFMA R18, R21, R18, R22 ;  /* 0x0000001215127223 */ /* 0x000fe40000000016 */
[-C--:B------:R-:W-:Y:S01]  /*29c0*/  FFMA R39, R27, R14.reuse, R39 ;  /* 0x0000000e1b277223 */ /* 0x080fe20000000027 */
[----:B------:R-:W5:Y:S01]  /*29d0*/  LDS.128 R20, [R33+0x3160] ;  /* 0x0031600021147984 */ /* 0x000f620000000c00 */
[----:B------:R-:W-:-:S03]  /*29e0*/  FFMA R43, R25, R14, R43 ;  /* 0x0000000e192b7223 */ /* 0x000fc6000000002b */
[----:B------:R-:W5:Y:S01]  /*29f0*/  LDS.128 R24, [R33+0x3260] ;  /* 0x0032600021187984 */ /* 0x000f620000000c00 */
[C---:B------:R-:W-:Y:S02]  /*2a00*/  FFMA R48, R12.reuse, R15, R48 ;  /* 0x0000000f0c307223 */ /* 0x040fe40000000030 */
[----:B------:R-:W-:Y:S01]  /*2a10*/  FFMA R12, R12, R19, R46 ;  /* 0x000000130c0c7223 */ /* 0x000fe2000000002e */
[----:B------:R-:W5:Y:S01]  /*2a20*/  LDS R14, [R31.X4+0x1298] ;  /* 0x001298001f0e7984 */ /* 0x000f620000004800 */
[-C--:B0-----:R-:W-:Y:S02]  /*2a30*/  FFMA R47, R36, R15.reuse, R47 ;  /* 0x0000000f242f7223 */ /* 0x081fe4000000002f */
[-C--:B-1----:R-:W-:Y:S01]  /*2a40*/  FFMA R51, R38, R15.reuse, R51 ;  /* 0x0000000f26337223 */ /* 0x082fe20000000033 */
[----:B------:R-:W0:Y:S01]  /*2a50*/  LDS R46, [R31.X4+0x127c] ;  /* 0x00127c001f2e7984 */ /* 0x000e220000004800 */
[-C--:B---3--:R-:W-:Y:S02]  /*2a60*/  FFMA R39, R16, R15.reuse, R39 ;  /* 0x0000000f10277223 */ /* 0x088fe40000000027 */
[----:B----4-:R-:W-:-:S02]  /*2a70*/  FFMA R35, R44, R15, R35 ;  /* 0x0000000f2c237223 */ /* 0x010fc40000000023 */
[----:B------:R-:W-:Y:S02]  /*2a80*/  FFMA R37, R44, R19, R37 ;  /* 0x000000132c257223 */ /* 0x000fe40000000025 */
[-C--:B--2---:R-:W-:Y:S01]  /*2a90*/  FFMA R43, R40, R15.reuse, R43 ;  /* 0x0000000f282b7223 */ /* 0x084fe2000000002b */
[----:B------:R-:W1:Y:S01]  /*2aa0*/  LDS R44, [R31.X4+0x12d0] ;  /* 0x0012d0001f2c7984 */ /* 0x000e620000004800 */
[C---:B-----5:R-:W-:Y:S02]  /*2ab0*/  FFMA R45, R34.reuse, R15, R45 ;  /* 0x0000000f222d7223 */ /* 0x060fe4000000002d */
[-C--:B------:R-:W-:Y:S02]  /*2ac0*/  FFMA R15, R34, R19.reuse, R18 ;  /* 0x00000013220f7223 */ /* 0x080fe40000000012 */
[----:B------:R-:W2:Y:S01]  /*2ad0*/  LDS R34, [R31.X4+0x12ec] ;  /* 0x0012ec001f227984 */ /* 0x000ea20000004800 */
[----:B------:R-:W-:-:S03]  /*2ae0*/  FFMA R16, R16, R19, R42 ;  /* 0x0000001310107223 */ /* 0x000fc6000000002a */
[----:B------:R-:W3:Y:S04]  /*2af0*/  LDS R42, [R31.X4+0x1308] ;  /* 0x001308001f2a7984 */ /* 0x000ee80000004800 */
[----:B------:R-:W4:Y:S01]  /*2b00*/  LDS R18, [R31.X4+0x1378] ;  /* 0x001378001f127984 */ /* 0x000f220000004800 */
[----:B------:R-:W-:Y:S02]  /*2b10*/  FFMA R48, R20, R41, R48 ;  /* 0x0000002914307223 */ /* 0x000fe40000000030 */
[----:B------:R-:W-:Y:S02]  /*2b20*/  FFMA R41, R41, R24, R12 ;  /* 0x0000001829297223 */ /* 0x000fe4000000000c */
[----:B------:R-:W5:Y:S01]  /*2b30*/  LDS R12, [R31.X4+0x1394] ;  /* 0x001394001f0c7984 */ /* 0x000f620000004800 */
[----:B------:R-:W-:-:S03]  /*2b40*/  FFMA R17, R38, R19, R17 ;  /* 0x0000001326117223 */ /* 0x000fc60000000011 */
[----:B------:R-:W5:Y:S01]  /*2b50*/  LDS R38, [R31.X4+0x1340] ;  /* 0x001340001f267984 */ /* 0x000f620000004800 */
[-C--:B------:R-:W-:Y:S02]  /*2b60*/  FFMA R13, R40, R19.reuse, R13 ;  /* 0x00000013280d7223 */ /* 0x080fe4000000000d */
[----:B------:R-:W-:Y:S01]  /*2b70*/  FFMA R49, R36, R19, R49 ;  /* 0x0000001324317223 */ /* 0x000fe20000000031 */
[----:B------:R-:W5:Y:S01]  /*2b80*/  LDS R40, [R31.X4+0x1324] ;  /* 0x001324001f287984 */ /* 0x000f620000004800 */
[----:B------:R-:W-:Y:S02]  /*2b90*/  FFMA R39, R20, R14, R39 ;  /* 0x0000000e14277223 */ /* 0x000fe40000000027 */
[-C--:B------:R-:W-:Y:S01]  /*2ba0*/  FFMA R19, R14, R24.reuse, R16 ;  /* 0x000000180e137223 */ /* 0x080fe20000000010 */
[----:B------:R-:W5:Y:S01]  /*2bb0*/  LDS R36, [R31.X4+0x135c] ;  /* 0x00135c001f247984 */ /* 0x000f620000004800 */
[C---:B------:R-:W-:Y:S02]  /*2bc0*/  FFMA R43, R20.reuse, R53, R43 ;  /* 0x00000035142b7223 */ /* 0x040fe4000000002b */
[----:B------:R-:W-:Y:S01]  /*2bd0*/  FFMA R13, R53, R24, R13 ;  /* 0x00000018350d7223 */ /* 0x000fe2000000000d */
[----:B------:R-:W5:Y:S01]  /*2be0*/  LDS R14, [R31.X4+0x13b0] ;  /* 0x0013b0001f0e7984 */ /* 0x000f620000004800 */
[----:B0-----:R-:W-:-:S02]  /*2bf0*/  FFMA R35, R20, R46, R35 ;  /* 0x0000002e14237223 */ /* 0x001fc40000000023 */
[----:B------:R-:W-:Y:S01]  /*2c00*/  FFMA R37, R46, R24, R37 ;  /* 0x000000182e257223 */ /* 0x000fe20000000025 */
[----:B------:R-:W0:Y:S01]  /*2c10*/  LDS R16, [R31.X4+0x13cc] ;  /* 0x0013cc001f107984 */ /* 0x000e220000004800 */
[----:B-1----:R-:W-:Y:S02]  /*2c20*/  FFMA R51, R20, R44, R51 ;  /* 0x0000002c14337223 */ /* 0x002fe40000000033 */
[----:B------:R-:W-:Y:S01]  /*2c30*/  FFMA R17, R44, R24, R17 ;  /* 0x000000182c117223 */ /* 0x000fe20000000011 */
[----:B------:R-:W1:Y:S01]  /*2c40*/  LDS R46, [R31.X4+0x13e8] ;  /* 0x0013e8001f2e7984 */ /* 0x000e620000004800 */
[----:B--2---:R-:W-:Y:S02]  /*2c50*/  FFMA R47, R20, R34, R47 ;  /* 0x00000022142f7223 */ /* 0x004fe4000000002f */
[----:B------:R-:W-:Y:S01]  /*2c60*/  FFMA R34, R34, R24, R49 ;  /* 0x0000001822227223 */ /* 0x000fe20000000031 */
[----:B------:R-:W2:Y:S01]  /*2c70*/  LDS R53, [R31.X4+0x143c] ;  /* 0x00143c001f357984 */ /* 0x000ea20000004800 */
[----:B---3--:R-:W-:-:S02]  /*2c80*/  FFMA R45, R20, R42, R45 ;  /* 0x0000002a142d7223 */ /* 0x008fc4000000002d */
[----:B------:R-:W-:Y:S01]  /*2c90*/  FFMA R24, R42, R24, R15 ;  /* 0x000000182a187223 */ /* 0x000fe2000000000f */
[----:B------:R-:W3:Y:S01]  /*2ca0*/  LDS R49, [R31.X4+0x1458] ;  /* 0x001458001f317984 */ /* 0x000ee20000004800 */
[C---:B----4-:R-:W-:Y:S02]  /*2cb0*/  FFMA R43, R18.reuse, R21, R43 ;  /* 0x00000015122b7223 */ /* 0x050fe4000000002b */
[----:B------:R-:W-:Y:S01]  /*2cc0*/  FFMA R18, R18, R25, R13 ;  /* 0x0000001912127223 */ /* 0x000fe2000000000d */
[----:B------:R-:W4:Y:S04]  /*2cd0*/  LDS R44, [R31.X4+0x1404] ;  /* 0x001404001f2c7984 */ /* 0x000f280000004800 */
        /* <DEDUP_REMOVED lines=8> */
[----:B------:R-:W-:Y:S04]  /*2d60*/  LDS R20, [R31.X4+0x1538] ;  /* 0x001538001f147984 */ /* 0x000fe80000004800 */
[----:B------:R-:W5:Y:S01]  /*2d70*/  LDS R38, [R31.X4+0x14e4] ;  /* 0x0014e4001f267984 */ /* 0x000f620000004800 */
[C---:B------:R-:W-:Y:S02]  /*2d80*/  FFMA R48, R40.reuse, R21, R48 ;  /* 0x0000001528307223 */ /* 0x040fe40000000030 */
[----:B------:R-:W-:Y:S02]  /*2d90*/  FFMA R41, R40, R25, R41 ;  /* 0x0000001928297223 */ /* 0x000fe40000000029 */
[C---:B------:R-:W-:Y:S01]  /*2da0*/  FFMA R39, R36.reuse, R21, R39 ;  /* 0x0000001524277223 */ /* 0x040fe20000000027 */
[----:B------:R-:W-:Y:S01]  /*2db0*/  LDS R40, [R31.X4+0x14c8] ;  /* 0x0014c8001f287984 */ /* 0x000fe20000004800 */
[----:B------:R-:W-:-:S02]  /*2dc0*/  FFMA R19, R36, R25, R19 ;  /* 0x0000001924137223 */ /* 0x000fc40000000013 */
[-C--:B------:R-:W-:Y:S01]  /*2dd0*/  FFMA R47, R14, R21.reuse, R47 ;  /* 0x000000150e2f7223 */ /* 0x080fe2000000002f */
[----:B------:R-:W5:Y:S01]  /*2de0*/  LDS R36, [R31.X4+0x1500] ;  /* 0x001500001f247984 */ /* 0x000f620000004800 */
[----:B0-----:R-:W-:Y:S02]  /*2df0*/  FFMA R45, R16, R21, R45 ;  /* 0x00000015102d7223 */ /* 0x001fe4000000002d */
[-C--:B------:R-:W-:Y:S02]  /*2e00*/  FFMA R14, R14, R25.reuse, R34 ;  /* 0x000000190e0e7223 */ /* 0x080fe40000000022 */
[----:B------:R-:W-:Y:S01]  /*2e10*/  FFMA R16, R16, R25, R24 ;  /* 0x0000001910107223 */ /* 0x000fe20000000018 */
[----:B------:R-:W0:Y:S01]  /*2e20*/  LDS R34, [R31.X4+0x151c] ;  /* 0x00151c001f227984 */ /* 0x000e220000004800 */
[C---:B-1----:R-:W-:Y:S02]  /*2e30*/  FFMA R48, R46.reuse, R22, R48 ;  /* 0x000000162e307223 */ /* 0x042fe40000000030 */
[----:B------:R-:W-:Y:S01]  /*2e40*/  FFMA R41, R46, R26, R41 ;  /* 0x0000001a2e297223 */ /* 0x000fe20000000029 */
[----:B------:R-:W1:Y:S01]  /*2e50*/  LDS R24, [R31.X4+0x1554] ;  /* 0x001554001f187984 */ /* 0x000e620000004800 */
[----:B--2---:R-:W-:-:S02]  /*2e60*/  FFMA R43, R53, R22, R43 ;  /* 0x00000016352b7223 */ /* 0x004fc4000000002b */
[----:B---3--:R-:W-:Y:S01]  /*2e70*/  FFMA R51, R49, R22, R51 ;  /* 0x0000001631337223 */ /* 0x008fe20000000033 */
[----:B------:R-:W-:Y:S01]  /*2e80*/  LDS R46, [R31.X4+0x1650] ;  /* 0x001650001f2e7984 */ /* 0x000fe20000004800 */
[-C--:B----4-:R-:W-:Y:S02]  /*2e90*/  FFMA R37, R44, R26.reuse, R37 ;  /* 0x0000001a2c257223 */ /* 0x090fe40000000025 */
[-C--:B------:R-:W-:Y:S02]  /*2ea0*/  FFMA R25, R42, R26.reuse, R19 ;  /* 0x0000001a2a197223 */ /* 0x080fe40000000013 */
[-C--:B------:R-:W-:Y:S02]  /*2eb0*/  FFMA R53, R53, R26.reuse, R18 ;  /* 0x0000001a35357223 */ /* 0x080fe40000000012 */
[-C--:B------:R-:W-:Y:S02]  /*2ec0*/  FFMA R49, R49, R26.reuse, R17 ;  /* 0x0000001a31317223 */ /* 0x080fe40000000011 */
[----:B-----5:R-:W-:-:S02]  /*2ed0*/  FFMA R21, R15, R26, R14 ;  /* 0x0000001a0f157223 */ /* 0x020fc4000000000e */
[-C--:B------:R-:W-:Y:S02]  /*2ee0*/  FFMA R35, R44, R22.reuse, R35 ;  /* 0x000000162c237223 */ /* 0x080fe40000000023 */
[-C--:B------:R-:W-:Y:S02]  /*2ef0*/  FFMA R39, R42, R22.reuse, R39 ;  /* 0x000000162a277223 */ /* 0x080fe40000000027 */
[-C--:B------:R-:W-:Y:S01]  /*2f00*/  FFMA R47, R15, R22.reuse, R47 ;  /* 0x000000160f2f7223 */ /* 0x080fe2000000002f */
[----:B------:R-:W-:Y:S01]  /*2f10*/  LDS R42, [R31.X4+0x15fc] ;  /* 0x0015fc001f2a7984 */ /* 0x000fe20000004800 */
[C---:B------:R-:W-:Y:S02]  /*2f20*/  FFMA R45, R13.reuse, R22, R45 ;  /* 0x000000160d2d7223 */ /* 0x040fe4000000002d */
[----:B------:R-:W-:Y:S01]  /*2f30*/  FFMA R26, R13, R26, R16 ;  /* 0x0000001a0d1a7223 */ /* 0x000fe20000000010 */
[----:B------:R-:W-:Y:S01]  /*2f40*/  LDS R22, [R31.X4+0x1570] ;  /* 0x001570001f167984 */ /* 0x000fe20000004800 */
[----:B------:R-:W-:-:S02]  /*2f50*/  FFMA R48, R12, R23, R48 ;  /* 0x000000170c307223 */ /* 0x000fc40000000030 */
[----:B------:R-:W-:Y:S01]  /*2f60*/  FFMA R41, R12, R27, R41 ;  /* 0x0000001b0c297223 */ /* 0x000fe20000000029 */
[----:B------:R-:W2:Y:S04]  /*2f70*/  LDS.128 R16, [R33+0x3270] ;  /* 0x0032700021107984 */ /* 0x000ea80000000c00 */
[----:B------:R-:W3:Y:S01]  /*2f80*/  LDS.128 R12, [R33+0x3170] ;  /* 0x00317000210c7984 */ /* 0x000ee20000000c00 */
[C---:B------:R-:W-:Y:S02]  /*2f90*/  FFMA R39, R38.reuse, R23, R39 ;  /* 0x0000001726277223 */ /* 0x040fe40000000027 */
[----:B------:R-:W-:Y:S02]  /*2fa0*/  FFMA R25, R38, R27, R25 ;  /* 0x0000001b26197223 */ /* 0x000fe40000000019 */
[----:B------:R-:W4:Y:S01]  /*2fb0*/  LDS R38, [R31.X4+0x15a8] ;  /* 0x0015a8001f267984 */ /* 0x000f220000004800 */
[----:B------:R-:W-:-:S02]  /*2fc0*/  FFMA R43, R36, R23, R43 ;  /* 0x00000017242b7223 */ /* 0x000fc4000000002b */
[----:B------:R-:W-:Y:S02]  /*2fd0*/  FFMA R53, R36, R27, R53 ;  /* 0x0000001b24357223 */ /* 0x000fe40000000035 */
[C---:B------:R-:W-:Y:S01]  /*2fe0*/  FFMA R35, R40.reuse, R23, R35 ;  /* 0x0000001728237223 */ /* 0x040fe20000000023 */
[----:B------:R-:W5:Y:S01]  /*2ff0*/  LDS R36, [R31.X4+0x15c4] ;  /* 0x0015c4001f247984 */ /* 0x000f620000004800 */
[----:B------:R-:W-:Y:S02]  /*3000*/  FFMA R37, R40, R27, R37 ;  /* 0x0000001b28257223 */ /* 0x000fe40000000025 */
[C---:B------:R-:W-:Y:S01]  /*3010*/  FFMA R47, R20.reuse, R23, R47 ;  /* 0x00000017142f7223 */ /* 0x040fe2000000002f */
[----:B------:R-:W5:Y:S01]  /*3020*/  LDS R40, [R31.X4+0x158c] ;  /* 0x00158c001f287984 */ /* 0x000f620000004800 */
[-C--:B------:R-:W-:Y:S02]  /*3030*/  FFMA R21, R20, R27.reuse, R21 ;  /* 0x0000001b14157223 */ /* 0x080fe40000000015 */
[C---:B0-----:R-:W-:Y:S01]  /*3040*/  FFMA R49, R34.reuse, R27, R49 ;  /* 0x0000001b22317223 */ /* 0x041fe20000000031 */
[----:B------:R-:W0:Y:S01]  /*3050*/  LDS R20, [R31.X4+0x15e0] ;  /* 0x0015e0001f147984 */ /* 0x000e220000004800 */
[----:B------:R-:W-:-:S02]  /*3060*/  FFMA R51, R34, R23, R51 ;  /* 0x0000001722337223 */ /* 0x000fc40000000033 */
[C---:B-1----:R-:W-:Y:S01]  /*3070*/  FFMA R45, R24.reuse, R23, R45 ;  /* 0x00000017182d7223 */ /* 0x042fe2000000002d */
[----:B------:R-:W1:Y:S01]  /*3080*/  LDS R34, [R31.X4+0x1618] ;  /* 0x001618001f227984 */ /* 0x000e620000004800 */
[----:B------:R-:W-:-:S03]  /*3090*/  FFMA R27, R24, R27, R26 ;  /* 0x0000001b181b7223 */ /* 0x000fc6000000001a */
[----:B------:R-:W1:Y:S04]  /*30a0*/  LDS R26, [R31.X4+0x166c] ;  /* 0x00166c001f1a7984 */ /* 0x000e680000004800 */
[----:B------:R-:W1:Y:S01]  /*30b0*/  LDS R24, [R31.X4+0x1688] ;  /* 0x001688001f187984 */ /* 0x000e620000004800 */
[----:B--2---:R-:W-:Y:S02]  /*30c0*/  FFMA R41, R22, R16, R41 ;  /* 0x0000001016297223 */ /* 0x004fe40000000029 */
[C---:B---3--:R-:W-:Y:S02]  /*30d0*/  FFMA R48, R12.reuse, R22, R48 ;  /* 0x000000160c307223 */ /* 0x048fe40000000030 */
[----:B------:R-:W2:Y:S01]  /*30e0*/  LDS R22, [R31.X4+0x16a4] ;  /* 0x0016a4001f167984 */ /* 0x000ea20000004800 */
[----:B----4-:R-:W-:-:S02]  /*30f0*/  FFMA R39, R12, R38, R39 ;  /* 0x000000260c277223 */ /* 0x010fc40000000027 */
[----:B------:R-:W-:Y:S02]  /*3100*/  FFMA R25, R38, R16, R25 ;  /* 0x0000001026197223 */ /* 0x000fe40000000019 */
[----:B------:R-:W3:Y:S01]  /*3110*/  LDS R38, [R31.X4+0x16dc] ;  /* 0x0016dc001f267984 */ /* 0x000ee20000004800 */
[C---:B------:R-:W-:Y:S02]  /*3120*/  FFMA R44, R12.reuse, R42, R47 ;  /* 0x0000002a0c2c7223 */ /* 0x040fe4000000002f */
[----:B-----5:R-:W-:Y:S01]  /*3130*/  FFMA R43, R12, R36, R43 ;  /* 0x000000240c2b7223 */ /* 0x020fe2000000002b */
[----:B------:R-:W-:Y:S01]  /*3140*/  LDS R47, [R31.X4+0x174c] ;  /* 0x00174c001f2f7984 */ /* 0x000fe20000004800 */
[----:B------:R-:W-:Y:S02]  /*3150*/  FFMA R23, R36, R16, R53 ;  /* 0x0000001024177223 */ /* 0x000fe40000000035 */
[----:B------:R-:W-:Y:S01]  /*3160*/  FFMA R35, R12, R40, R35 ;  /* 0x000000280c237223 */ /* 0x000fe20000000023 */
[----:B------:R-:W-:Y:S01]  /*3170*/  LDS R53, [R31.X4+0x1730] ;  /* 0x001730001f357984 */ /* 0x000fe20000004800 */
[----:B------:R-:W-:-:S02]  /*3180*/  FFMA R37, R40, R16, R37 ;  /* 0x0000001028257223 */ /* 0x000fc40000000025 */
[----:B0-----:R-:W-:Y:S01]  /*3190*/  FFMA R51, R12, R20, R51 ;  /* 0x000000140c337223 */ /* 0x001fe20000000033 */
[----:B------:R-:W0:Y:S01]  /*31a0*/  LDS R40, [R31.X4+0x16c0] ;  /* 0x0016c0001f287984 */ /* 0x000e220000004800 */
[-C--:B------:R-:W-:Y:S02]  /*31b0*/  FFMA R42, R42, R16.reuse, R21 ;  /* 0x000000102a2a7223 */ /* 0x080fe40000000015 */
[----:B------:R-:W-:Y:S01]  /*31c0*/  FFMA R20, R20, R16, R49 ;  /* 0x0000001014147223 */ /* 0x000fe20000000031 */
[----:B------:R-:W4:Y:S01]  /*31d0*/  LDS R21, [R31.X4+0x1714] ;  /* 0x001714001f157984 */ /* 0x000f220000004800 */
[----:B-1----:R-:W-:Y:S02]  /*31e0*/  FFMA R36, R12, R34, R45 ;  /* 0x000000220c247223 */ /* 0x002fe4000000002d */
[----:B------:R-:W-:Y:S01]  /*31f0*/  FFMA R39, R26, R13, R39 ;  /* 0x0000000d1a277223 */ /* 0x000fe20000000027 */
[----:B------:R-:W1:Y:S01]  /*3200*/  LDS R45, [R31.X4+0x16f8] ;  /* 0x0016f8001f2d7984 */ /* 0x000e620000004800 */
[----:B------:R-:W-:-:S02]  /*3210*/  FFMA R34, R34, R16, R27 ;  /* 0x0000001022227223 */ /* 0x000fc4000000001b */
[----:B------:R-:W-:Y:S01]  /*3220*/  FFMA R43, R24, R13, R43 ;  /* 0x0000000d182b7223 */ /* 0x000fe2000000002b */
[----:B------:R-:W5:Y:S01]  /*3230*/  LDS R27, [R31.X4+0x1768] ;  /* 0x001768001f1b7984 */ /* 0x000f620000004800 */
[-C--:B------:R-:W-:Y:S02]  /*3240*/  FFMA R26, R26, R17.reuse, R25 ;  /* 0x000000111a1a7223 */ /* 0x080fe40000000019 */
[----:B------:R-:W-:Y:S01]  /*3250*/  FFMA R24, R24, R17, R23 ;  /* 0x0000001118187223 */ /* 0x000fe20000000017 */
[----:B------:R-:W1:Y:S01]  /*3260*/  LDS R25, [R31.X4+0x1784] ;  /* 0x001784001f197984 */ /* 0x000e620000004800 */
[C---:B------:R-:W-:Y:S02]  /*3270*/  FFMA R35, R46.reuse, R13, R35 ;  /* 0x0000000d2e237223 */ /* 0x040fe40000000023 */
[----:B------:R-:W-:Y:S01]  /*3280*/  FFMA R37, R46, R17, R37 ;  /* 0x000000112e257223 */ /* 0x000fe20000000025 */
[----:B------:R-:W1:Y:S01]  /*3290*/  LDS R23, [R31.X4+0x17a0] ;  /* 0x0017a0001f177984 */ /* 0x000e620000004800 */
[----:B--2---:R-:W-:-:S02]  /*32a0*/  FFMA R51, R22, R13, R51 ;  /* 0x0000000d16337223 */ /* 0x004fc40000000033 */
[----:B------:R-:W-:Y:S01]  /*32b0*/  FFMA R22, R22, R17, R20 ;  /* 0x0000001116167223 */ /* 0x000fe20000000014 */
[----:B------:R-:W2:Y:S04]  /*32c0*/  LDS R46, [R31.X4+0x17d8] ;  /* 0x0017d8001f2e7984 */ /* 0x000ea80000004800 */
[----:B------:R-:W2:Y:S04]  /*32d0*/  LDS R20, [R31.X4+0x17bc] ;  /* 0x0017bc001f147984 */ /* 0x000ea80000004800 */
[----:B------:R-:W2:Y:S04]  /*32e0*/  LDS R16, [R31.X4+0x17f4] ;  /* 0x0017f4001f107984 */ /* 0x000ea80000004800 */
[----:B------:R-:W2:Y:S01]  /*32f0*/  LDS R12, [R31.X4+0x1810] ;  /* 0x001810001f0c7984 */ /* 0x000ea20000004800 */
[----:B---3--:R-:W-:-:S02]  /*3300*/  FFMA R36, R38, R13, R36 ;  /* 0x0000000d26247223 */ /* 0x008fc40000000024 */
[----:B------:R-:W-:Y:S01]  /*3310*/  FFMA R34, R38, R17, R34 ;  /* 0x0000001126227223 */ /* 0x000fe20000000022 */
[----:B------:R-:W-:Y:S04]  /*3320*/  LDS R49, [R31.X4+0x18d4] ;  /* 0x0018d4001f317984 */ /* 0x000fe80000004800 */
[----:B------:R-:W3:Y:S01]  /*3330*/  LDS R38, [R31.X4+0x182c] ;  /* 0x00182c001f267984 */ /* 0x000ee20000004800 */
[C---:B------:R-:W-:Y:S02]  /*3340*/  FFMA R48, R50.reuse, R13, R48 ;  /* 0x0000000d32307223 */ /* 0x040fe40000000030 */
[----:B------:R-:W-:Y:S02]  /*3350*/  FFMA R41, R50, R17, R41 ;  /* 0x0000001132297223 */ /* 0x000fe40000000029 */
[----:B0-----:R-:W-:Y:S01]  /*3360*/  FFMA R44, R40, R13, R44 ;  /* 0x0000000d282c7223 */ /* 0x001fe2000000002c */
[----:B------:R-:W-:Y:S01]  /*3370*/  LDS R50, [R31.X4+0x1960] ;  /* 0x001960001f327984 */ /* 0x000fe20000004800 */
[----:B----4-:R-:W-:-:S02]  /*3380*/  FFMA R35, R21, R14, R35 ;  /* 0x0000000e15237223 */ /* 0x010fc40000000023 */
[----:B------:R-:W-:Y:S02]  /*3390*/  FFMA R21, R21, R18, R37 ;  /* 0x0000001215157223 */ /* 0x000fe40000000025 */
[-C--:B------:R-:W-:Y:S01]  /*33a0*/  FFMA R39, R53, R14.reuse, R39 ;  /* 0x0000000e35277223 */ /* 0x080fe20000000027 */
[----:B------:R-:W-:Y:S01]  /*33b0*/  LDS R37, [R31.X4+0x190c] ;  /* 0x00190c001f257984 */ /* 0x000fe20000004800 */
[-C--:B------:R-:W-:Y:S02]  /*33c0*/  FFMA R43, R47, R14.reuse, R43 ;  /* 0x0000000e2f2b7223 */ /* 0x080fe4000000002b */
[----:B------:R-:W-:Y:S02]  /*33d0*/  FFMA R42, R40, R17, R42 ;  /* 0x00000011282a7223 */ /* 0x000fe4000000002a */
[C---:B-1----:R-:W-:Y:S01]  /*33e0*/  FFMA R48, R45.reuse, R14, R48 ;  /* 0x0000000e2d307223 */ /* 0x042fe20000000030 */
[----:B------:R-:W0:Y:S01]  /*33f0*/  LDS R40, [R31.X4+0x1864] ;  /* 0x001864001f287984 */ /* 0x000e220000004800 */
[----:B------:R-:W-:-:S02]  /*3400*/  FFMA R13, R45, R18, R41 ;  /* 0x000000122d0d7223 */ /* 0x000fc40000000029 */
[-C--:B------:R-:W-:Y:S01]  /*3410*/  FFMA R53, R53, R18.reuse, R26 ;  /* 0x0000001235357223 */ /* 0x080fe2000000001a */
[----:B------:R-:W-:Y:S01]  /*3420*/  LDS R45, [R31.X4+0x18f0] ;  /* 0x0018f0001f2d7984 */ /* 0x000fe20000004800 */
[----:B------:R-:W-:Y:S02]  /*3430*/  FFMA R47, R47, R18, R24 ;  /* 0x000000122f2f7223 */ /* 0x000fe40000000018 */
[-C--:B-----5:R-:W-:Y:S02]  /*3440*/  FFMA R51, R27, R14.reuse, R51 ;  /* 0x0000000e1b337223 */ /* 0x0a0fe40000000033 */
[-C--:B------:R-:W-:Y:S02]  /*3450*/  FFMA R44, R25, R14.reuse, R44 ;  /* 0x0000000e192c7223 */ /* 0x080fe4000000002c */
[----:B------:R-:W-:Y:S02]  /*3460*/  FFMA R36, R23, R14, R36 ;  /* 0x0000000e17247223 */ /* 0x000fe40000000024 */
[----:B------:R-:W1:Y:S01]  /*3470*/  LDS R14, [R31.X4+0x1848] ;  /* 0x001848001f0e7984 */ /* 0x000e620000004800 */
[----:B--2---:R-:W-:-:S02]  /*3480*/  FFMA R35, R46, R15, R35 ;  /* 0x0000000f2e237223 */ /* 0x004fc40000000023 */
[-C--:B------:R-:W-:Y:S02]  /*3490*/  FFMA R17, R27, R18.reuse, R22 ;  /* 0x000000121b117223 */ /* 0x080fe40000000016 */
[-C--:B------:R-:W-:Y:S02]  /*34a0*/  FFMA R42, R25, R18.reuse, R42 ;  /* 0x00000012192a7223 */ /* 0x080fe4000000002a */
[----:B------:R-:W-:Y:S01]  /*34b0*/  FFMA R34, R23, R18, R34 ;  /* 0x0000001217227223 */ /* 0x000fe20000000022 */
[----:B------:R-:W-:Y:S01]  /*34c0*/  LDS.128 R24, [R33+0x3280] ;  /* 0x0032800021187984 */ /* 0x000fe20000000c00 */
[C---:B------:R-:W-:Y:S02]  /*34d0*/  FFMA R48, R20.reuse, R15, R48 ;  /* 0x0000000f14307223 */ /* 0x040fe40000000030 */
[-C--:B------:R-:W-:Y:S01]  /*34e0*/  FFMA R13, R20, R19.reuse, R13 ;  /* 0x00000013140d7223 */ /* 0x080fe2000000000d */
[----:B------:R-:W-:Y:S01]  /*34f0*/  LDS R18, [R31.X4+0x18b8] ;  /* 0x0018b8001f127984 */ /* 0x000fe20000004800 */
[----:B------:R-:W-:-:S02]  /*3500*/  FFMA R46, R46, R19, R21 ;  /* 0x000000132e2e7223 */ /* 0x000fc40000000015 */
[C---:B------:R-:W-:Y:S01]  /*3510*/  FFMA R39, R16.reuse, R15, R39 ;  /* 0x0000000f10277223 */ /* 0x040fe20000000027 */
[----:B------:R-:W-:Y:S01]  /*3520*/  LDS.128 R20, [R33+0x3180] ;  /* 0x0031800021147984 */ /* 0x000fe20000000c00 */
[----:B------:R-:W-:Y:S02]  /*3530*/  FFMA R53, R16, R19, R53 ;  /* 0x0000001310357223 */ /* 0x000fe40000000035 */
[C---:B------:R-:W-:Y:S01]  /*3540*/  FFMA R43, R12.reuse, R15, R43 ;  /* 0x0000000f0c2b7223 */ /* 0x040fe2000000002b */
[----:B------:R-:W2:Y:S01]  /*3550*/  LDS R16, [R31.X4+0x1880] ;  /* 0x001880001f107984 */ /* 0x000ea20000004800 */
[----:B------:R-:W-:-:S03]  /*3560*/  FFMA R47, R12, R19, R47 ;  /* 0x000000130c2f7223 */ /* 0x000fc6000000002f */
[----:B------:R-:W4:Y:S01]  /*3570*/  LDS R12, [R31.X4+0x189c] ;  /* 0x00189c001f0c7984 */ /* 0x000f220000004800 */
[C---:B---3--:R-:W-:Y:S02]  /*3580*/  FFMA R51, R38.reuse, R15, R51 ;  /* 0x0000000f26337223 */ /* 0x048fe40000000033 */
[----:B------:R-:W-:Y:S02]  /*3590*/  FFMA R38, R38, R19, R17 ;  /* 0x0000001326267223 */ /* 0x000fe40000000011 */
[----:B------:R-:W3:Y:S01]  /*35a0*/  LDS R17, [R31.X4+0x1928] ;  /* 0x001928001f117984 */ /* 0x000ee20000004800 */
[-C--:B0-----:R-:W-:Y:S02]  /*35b0*/  FFMA R36, R40, R15.reuse, R36 ;  /* 0x0000000f28247223 */ /* 0x081fe40000000024 */
[C---:B-1----:R-:W-:Y:S02]  /*35c0*/  FFMA R41, R14.reuse, R15, R44 ;  /* 0x0000000f0e297223 */ /* 0x042fe4000000002c */
[-C--:B------:R-:W-:Y:S01]  /*35d0*/  FFMA R14, R14, R19.reuse, R42 ;  /* 0x000000130e0e7223 */ /* 0x080fe2000000002a */
[----:B------:R-:W-:Y:S01]  /*35e0*/  LDS R44, [R31.X4+0x197c] ;  /* 0x00197c001f2c7984 */ /* 0x000fe20000004800 */
[----:B------:R-:W-:-:S03]  /*35f0*/  FFMA R19, R40, R19, R34 ;  /* 0x0000001328137223 */ /* 0x000fc60000000022 */
[----:B------:R-:W0:Y:S04]  /*3600*/  LDS R34, [R31.X4+0x19d0] ;  /* 0x0019d0001f227984 */ /* 0x000e280000004800 */
[----:B------:R-:W-:Y:S04]  /*3610*/  LDS R42, [R31.X4+0x1998] ;  /* 0x001998001f2a7984 */ /* 0x000fe80000004800 */
[----:B------:R-:W-:Y:S01]  /*3620*/  LDS R40, [R31.X4+0x19b4] ;  /* 0x0019b4001f287984 */ /* 0x000fe20000004800 */
[----:B--2---:R-:W-:Y:S02]  /*3630*/  FFMA R48, R20, R16, R48 ;  /* 0x0000001014307223 */ /* 0x004fe40000000030 */
[----:B------:R-:W-:-:S02]  /*3640*/  FFMA R13, R16, R24, R13 ;  /* 0x00000018100d7223 */ /* 0x000fc4000000000d */
[----:B----4-:R-:W-:Y:S02]  /*3650*/  FFMA R35, R20, R12, R35 ;  /* 0x0000000c14237223 */ /* 0x010fe40000000023 */
[-C--:B------:R-:W-:Y:S02]  /*3660*/  FFMA R46, R12, R24.reuse, R46 ;  /* 0x000000180c2e7223 */ /* 0x080fe4000000002e */
[----:B------:R-:W-:Y:S01]  /*3670*/  FFMA R16, R49, R24, R47 ;  /* 0x0000001831107223 */ /* 0x000fe2000000002f */
[----:B------:R-:W1:Y:S01]  /*3680*/  LDS R12, [R31.X4+0x19ec] ;  /* 0x0019ec001f0c7984 */ /* 0x000e620000004800 */
[----:B------:R-:W-:-:S03]  /*3690*/  FFMA R39, R20, R18, R39 ;  /* 0x0000001214277223 */ /* 0x000fc60000000027 */
[----:B------:R-:W2:Y:S01]  /*36a0*/  LDS R47, [R31.X4+0x1a08] ;  /* 0x001a08001f2f7984 */ /* 0x000ea20000004800 */
[-C--:B------:R-:W-:Y:S02]  /*36b0*/  FFMA R18, R18, R24.reuse, R53 ;  /* 0x0000001812127223 */ /* 0x080fe40000000035 */
[C---:B------:R-:W-:Y:S01]  /*36c0*/  FFMA R43, R20.reuse, R49, R43 ;  /* 0x00000031142b7223 */ /* 0x040fe2000000002b */
[----:B------:R-:W-:Y:S01]  /*36d0*/  LDS R53, [R31.X4+0x1be4] ;  /* 0x001be4001f357984 */ /* 0x000fe20000004800 */
[-C--:B------:R-:W-:Y:S02]  /*36e0*/  FFMA R38, R45, R24.reuse, R38 ;  /* 0x000000182d267223 */ /* 0x080fe40000000026 */
[----:B------:R-:W-:Y:S01]  /*36f0*/  FFMA R14, R37, R24, R14 ;  /* 0x00000018250e7223 */ /* 0x000fe2000000000e */
[----:B------:R-:W4:Y:S01]  /*3700*/  LDS R49, [R31.X4+0x1a5c] ;  /* 0x001a5c001f317984 */ /* 0x000f220000004800 */
[C---:B------:R-:W-:Y:S02]  /*3710*/  FFMA R51, R20.reuse, R45, R51 ;  /* 0x0000002d14337223 */ /* 0x040fe40000000033 */
[C---:B------:R-:W-:Y:S01]  /*3720*/  FFMA R41, R20.reuse, R37, R41 ;  /* 0x0000002514297223 */ /* 0x040fe20000000029 */
[----:B------:R-:W-:Y:S01]  /*3730*/  LDS R45, [R31.X4+0x1a78] ;  /* 0x001a78001f2d7984 */ /* 0x000fe20000004800 */
[----:B---3--:R-:W-:-:S02]  /*3740*/  FFMA R36, R20, R17, R36 ;  /* 0x0000001114247223 */ /* 0x008fc40000000024 */
[----:B------:R-:W-:Y:S01]  /*3750*/  FFMA R24, R17, R24, R19 ;  /* 0x0000001811187223 */ /* 0x000fe20000000013 */
[----:B------:R-:W-:Y:S01]  /*3760*/  LDS R37, [R31.X4+0x1ab0] ;  /* 0x001ab0001f257984 */ /* 0x000fe20000004800 */
[----:B------:R-:W-:-:S03]  /*3770*/  FFMA R20, R52, R25, R13 ;  /* 0x0000001934147223 */ /* 0x000fc6000000000d */
[----:B------:R-:W3:Y:S04]  /*3780*/  LDS R19, [R31.X4+0x1a24] ;  /* 0x001a24001f137984 */ /* 0x000ee80000004800 */
[----:B------:R-:W5:Y:S04]  /*3790*/  LDS R17, [R31.X4+0x1a40] ;  /* 0x001a40001f117984 */ /* 0x000f680000004800 */
[----:B------:R-:W5:Y:S01]  /*37a0*/  LDS R13, [R31.X4+0x1a94] ;  /* 0x001a94001f0d7984 */ /* 0x000f620000004800 */
[-C--:B------:R-:W-:Y:S02]  /*37b0*/  FFMA R48, R52, R21.reuse, R48 ;  /* 0x0000001534307223 */ /* 0x080fe40000000030 */
[C---:B0-----:R-:W-:Y:S01]  /*37c0*/  FFMA R41, R34.reuse, R21, R41 ;  /* 0x0000001522297223 */ /* 0x041fe20000000029 */
[----:B------:R-:W0:Y:S01]  /*37d0*/  LDS R52, [R31.X4+0x1acc] ;  /* 0x001acc001f347984 */ /* 0x000e220000004800 */
[----:B------:R-:W-:-:S02]  /*37e0*/  FFMA R14, R34, R25, R14 ;  /* 0x00000019220e7223 */ /* 0x000fc4000000000e */
[-C--:B------:R-:W-:Y:S02]  /*37f0*/  FFMA R39, R44, R21.reuse, R39 ;  /* 0x000000152c277223 */ /* 0x080fe40000000027 */
[----:B-1----:R-:W-:Y:S02]  /*3800*/  FFMA R34, R12, R21, R36 ;  /* 0x000000150c227223 */ /* 0x002fe40000000024 */
[----:B------:R-:W-:Y:S01]  /*3810*/  FFMA R18, R44, R25, R18 ;  /* 0x000000192c127223 */ /* 0x000fe20000000012 */
[----:B------:R-:W-:Y:S01]  /*3820*/  LDS R36, [R31.X4+0x1b58] ;  /* 0x001b58001f247984 */ /* 0x000fe20000004800 */
[C---:B------:R-:W-:Y:S02]  /*3830*/  FFMA R43, R42.reuse, R21, R43 ;  /* 0x000000152a2b7223 */ /* 0x040fe4000000002b */
[-C--:B------:R-:W-:Y:S01]  /*3840*/  FFMA R16, R42, R25.reuse, R16 ;  /* 0x000000192a107223 */ /* 0x080fe20000000010 */
[----:B------:R-:W1:Y:S01]  /*3850*/  LDS R44, [R31.X4+0x1b04] ;  /* 0x001b04001f2c7984 */ /* 0x000e620000004800 */
[----:B------:R-:W-:-:S02]  /*3860*/  FFMA R15, R40, R25, R38 ;  /* 0x00000019280f7223 */ /* 0x000fc40000000026 */
[----:B------:R-:W-:Y:S01]  /*3870*/  FFMA R12, R12, R25, R24 ;  /* 0x000000190c0c7223 */ /* 0x000fe20000000018 */
[----:B------:R-:W1:Y:S01]  /*3880*/  LDS R42, [R31.X4+0x1b20] ;  /* 0x001b20001f2a7984 */ /* 0x000e620000004800 */
[C---:B--2---:R-:W-:Y:S02]  /*3890*/  FFMA R48, R47.reuse, R22, R48 ;  /* 0x000000162f307223 */ /* 0x044fe40000000030 */
[----:B------:R-:W-:Y:S01]  /*38a0*/  FFMA R47, R47, R26, R20 ;  /* 0x0000001a2f2f7223 */ /* 0x000fe20000000014 */
[----:B------:R-:W2:Y:S01]  /*38b0*/  LDS R24, [R31.X4+0x1ae8] ;  /* 0x001ae8001f187984 */ /* 0x000ea20000004800 */
[C---:B------:R-:W-:Y:S02]  /*38c0*/  FFMA R35, R50.reuse, R21, R35 ;  /* 0x0000001532237223 */ /* 0x040fe40000000023 */
[----:B------:R-:W-:Y:S01]  /*38d0*/  FFMA R46, R50, R25, R46 ;  /* 0x00000019322e7223 */ /* 0x000fe2000000002e */
[----:B------:R-:W2:Y:S01]  /*38e0*/  LDS R38, [R31.X4+0x1b3c] ;  /* 0x001b3c001f267984 */ /* 0x000ea20000004800 */
[----:B------:R-:W-:-:S03]  /*38f0*/  FFMA R51, R40, R21, R51 ;  /* 0x0000001528337223 */ /* 0x000fc60000000033 */
[----:B------:R-:W2:Y:S01]  /*3900*/  LDS R20, [R31.X4+0x1b74] ;  /* 0x001b74001f147984 */ /* 0x000ea20000004800 */
[-C--:B----4-:R-:W-:Y:S02]  /*3910*/  FFMA R43, R49, R22.reuse, R43 ;  /* 0x00000016312b7223 */ /* 0x090fe4000000002b */
[C---:B---3--:R-:W-:Y:S01]  /*3920*/  FFMA R35, R19.reuse, R22, R35 ;  /* 0x0000001613237223 */ /* 0x048fe20000000023 */
[----:B------:R-:W-:Y:S01]  /*3930*/  LDS R40, [R31.X4+0x1bac] ;  /* 0x001bac001f287984 */ /* 0x000fe20000004800 */
[----:B------:R-:W-:Y:S02]  /*3940*/  FFMA R46, R19, R26, R46 ;  /* 0x0000001a132e7223 */ /* 0x000fe4000000002e */
[C---:B-----5:R-:W-:Y:S01]  /*3950*/  FFMA R39, R17.reuse, R22, R39 ;  /* 0x0000001611277223 */ /* 0x060fe20000000027 */
[----:B------:R-:W-:Y:S01]  /*3960*/  LDS R50, [R31.X4+0x1b90] ;  /* 0x001b90001f327984 */ /* 0x000fe20000004800 */
[-C--:B------:R-:W-:Y:S02]  /*3970*/  FFMA R21, R17, R26.reuse, R18 ;  /* 0x0000001a11157223 */ /* 0x080fe40000000012 */
[----:B------:R-:W-:-:S02]  /*3980*/  FFMA R49, R49, R26, R16 ;  /* 0x0000001a31317223 */ /* 0x000fc40000000010 */
[-C--:B------:R-:W-:Y:S01]  /*3990*/  FFMA R51, R45, R22.reuse, R51 ;  /* 0x000000162d337223 */ /* 0x080fe20000000033 */
[----:B------:R-:W3:Y:S01]  /*39a0*/  LDS.128 R16, [R33+0x3190] ;  /* 0x0031900021107984 */ /* 0x000ee20000000c00 */
[----:B------:R-:W-:Y:S02]  /*39b0*/  FFMA R34, R37, R22, R34 ;  /* 0x0000001625227223 */ /* 0x000fe40000000022 */
[----:B------:R-:W-:Y:S02]  /*39c0*/  FFMA R45, R45, R26, R15 ;  /* 0x0000001a2d2d7223 */ /* 0x000fe4000000000f */
[C---:B------:R-:W-:Y:S02]  /*39d0*/  FFMA R41, R13.reuse, R22, R41 ;  /* 0x000000160d297223 */ /* 0x040fe40000000029 */
[-C--:B------:R-:W-:Y:S01]  /*39e0*/  FFMA R25, R13, R26.reuse, R14 ;  /* 0x0000001a0d197223 */ /* 0x080fe2000000000e */
[----:B------:R-:W-:Y:S01]  /*39f0*/  LDS R22, [R31.X4+0x1bc8] ;  /* 0x001bc8001f167984 */ /* 0x000fe20000004800 */
[----:B------:R-:W-:-:S03]  /*3a00*/  FFMA R37, R37, R26, R12 ;  /* 0x0000001a25257223 */ /* 0x000fc6000000000c */
[----:B------:R-:W4:Y:S01]  /*3a10*/  LDS.128 R12, [R33+0x3290] ;  /* 0x00329000210c7984 */ /* 0x000f220000000c00 */
[-C--:B0-----:R-:W-:Y:S02]  /*3a20*/  FFMA R48, R52, R23.reuse, R48 ;  /* 0x0000001734307223 */ /* 0x081fe40000000030 */
[-C--:B-1----:R-:W-:Y:S02]  /*3a30*/  FFMA R39, R44, R23.reuse, R39 ;  /* 0x000000172c277223 */ /* 0x082fe40000000027 */
[-C--:B------:R-:W-:Y:S02]  /*3a40*/  FFMA R43, R42, R23.reuse, R43 ;  /* 0x000000172a2b7223 */ /* 0x080fe4000000002b */
[-C--:B--2---:R-:W-:Y:S02]  /*3a50*/  FFMA R35, R24, R23.reuse, R35 ;  /* 0x0000001718237223 */ /* 0x084fe40000000023 */
[-C--:B------:R-:W-:Y:S02]  /*3a60*/  FFMA R41, R36, R23.reuse, R41 ;  /* 0x0000001724297223 */ /* 0x080fe40000000029 */
[----:B------:R-:W-:-:S02]  /*3a70*/  FFMA R51, R38, R23, R51 ;  /* 0x0000001726337223 */ /* 0x000fc40000000033 */
[----:B------:R-:W-:Y:S02]  /*3a80*/  FFMA R21, R44, R27, R21 ;  /* 0x0000001b2c157223 */ /* 0x000fe40000000015 */
[C---:B------:R-:W-:Y:S01]  /*3a90*/  FFMA R23, R20.reuse, R23, R34 ;  /* 0x0000001714177223 */ /* 0x040fe20000000022 */
[----:B------:R-:W0:Y:S01]  /*3aa0*/  LDS R44, [R31.X4+0x1c38] ;  /* 0x001c38001f2c7984 */ /* 0x000e220000004800 */
[-C--:B------:R-:W-:Y:S02]  /*3ab0*/  FFMA R37, R20, R27.reuse, R37 ;  /* 0x0000001b14257223 */ /* 0x080fe40000000025 */
[-C--:B------:R-:W-:Y:S01]  /*3ac0*/  FFMA R26, R52, R27.reuse, R47 ;  /* 0x0000001b341a7223 */ /* 0x080fe2000000002f */
[----:B------:R-:W1:Y:S01]  /*3ad0*/  LDS R20, [R31.X4+0x1c1c] ;  /* 0x001c1c001f147984 */ /* 0x000e620000004800 */
[-C--:B------:R-:W-:Y:S02]  /*3ae0*/  FFMA R24, R24, R27.reuse, R46 ;  /* 0x0000001b18187223 */ /* 0x080fe4000000002e */
[----:B------:R-:W-:Y:S01]  /*3af0*/  FFMA R49, R42, R27, R49 ;  /* 0x0000001b2a317223 */ /* 0x000fe20000000031 */
[----:B------:R-:W2:Y:S04]  /*3b00*/  LDS R47, [R31.X4+0x1c00] ;  /* 0x001c00001f2f7984 */ /* 0x000ea80000004800 */
[----:B------:R-:W5:Y:S01]  /*3b10*/  LDS R42, [R31.X4+0x1c70] ;  /* 0x001c70001f2a7984 */ /* 0x000f620000004800 */
[----:B---3--:R-:W-:-:S02]  /*3b20*/  FFMA R35, R16, R40, R35 ;  /* 0x0000002810237223 */ /* 0x008fc40000000023 */
[----:B------:R-:W-:Y:S01]  /*3b30*/  FFMA R48, R16, R50, R48 ;  /* 0x0000003210307223 */ /* 0x000fe20000000030 */
[----:B------:R-:W3:Y:S01]  /*3b40*/  LDS R34, [R31.X4+0x1c8c] ;  /* 0x001c8c001f227984 */ /* 0x000ee20000004800 */
[----:B------:R-:W-:-:S03]  /*3b50*/  FFMA R45, R38, R27, R45 ;  /* 0x0000001b262d7223 */ /* 0x000fc6000000002d */
[----:B------:R-:W3:Y:S01]  /*3b60*/  LDS R38, [R31.X4+0x1cc4] ;  /* 0x001cc4001f267984 */ /* 0x000ee20000004800 */
[----:B----4-:R-:W-:-:S03]  /*3b70*/  FFMA R40, R40, R12, R24 ;  /* 0x0000000c28287223 */ /* 0x010fc60000000018 */
[----:B------:R-:W-:Y:S01]  /*3b80*/  LDS R52, [R31.X4+0x1c54] ;  /* 0x001c54001f347984 */ /* 0x000fe20000004800 */
[----:B------:R-:W-:-:S03]  /*3b90*/  FFMA R50, R50, R12, R26 ;  /* 0x0000000c32327223 */ /* 0x000fc6000000001a */
[----:B------:R-:W4:Y:S04]  /*3ba0*/  LDS R24, [R31.X4+0x1ca8] ;  /* 0x001ca8001f187984 */ /* 0x000f280000004800 */
[----:B------:R-:W4:Y:S01]  /*3bb0*/  LDS R26, [R31.X4+0x1ce0] ;  /* 0x001ce0001f1a7984 */ /* 0x000f220000004800 */
[----:B------:R-:W-:Y:S02]  /*3bc0*/  FFMA R25, R36, R27, R25 ;  /* 0x0000001b24197223 */ /* 0x000fe40000000019 */
[----:B------:R-:W-:Y:S01]  /*3bd0*/  FFMA R39, R16, R22, R39 ;  /* 0x0000001610277223 */ /* 0x000fe20000000027 */
[----:B------:R-:W4:Y:S01]  /*3be0*/  LDS R36, [R31.X4+0x1cfc] ;  /* 0x001cfc001f247984 */ /* 0x000f220000004800 */
[----:B------:R-:W-:Y:S02]  /*3bf0*/  FFMA R21, R22, R12, R21 ;  /* 0x0000000c16157223 */ /* 0x000fe40000000015 */
[----:B0-----:R-:W-:-:S02]  /*3c00*/  FFMA R27, R16, R44, R23 ;  /* 0x0000002c101b7223 */ /* 0x001fc40000000017 */
[C---:B------:R-:W-:Y:S01]  /*3c10*/  FFMA R43, R16.reuse, R53, R43 ;  /* 0x00000035102b7223 */ /* 0x040fe2000000002b */
[----:B------:R-:W-:Y:S01]  /*3c20*/  LDS R23, [R31.X4+0x1dc0] ;  /* 0x001dc0001f177984 */ /* 0x000fe20000004800 */
[----:B-1----:R-:W-:Y:S02]  /*3c30*/  FFMA R46, R16, R20, R41 ;  /* 0x00000014102e7223 */ /* 0x002fe40000000029 */
[-C--:B------:R-:W-:Y:S01]  /*3c40*/  FFMA R49, R53, R12.reuse, R49 ;  /* 0x0000000c35317223 */ /* 0x080fe20000000031 */
[----:B------:R-:W-:Y:S01]  /*3c50*/  LDS R41, [R31.X4+0x1d6c] ;  /* 0x001d6c001f297984 */ /* 0x000fe20000004800 */
[-C--:B--2---:R-:W-:Y:S02]  /*3c60*/  FFMA R22, R47, R12.reuse, R45 ;  /* 0x0000000c2f167223 */ /* 0x084fe4000000002d */
[-C--:B------:R-:W-:Y:S01]  /*3c70*/  FFMA R20, R20, R12.reuse, R25 ;  /* 0x0000000c14147223 */ /* 0x080fe20000000019 */
[----:B------:R-:W-:Y:S01]  /*3c80*/  LDS R45, [R31.X4+0x1d88] ;  /* 0x001d88001f2d7984 */ /* 0x000fe20000004800 */
[----:B------:R-:W-:-:S02]  /*3c90*/  FFMA R44, R44, R12, R37 ;  /* 0x0000000c2c2c7223 */ /* 0x000fc40000000025 */
[C---:B-----5:R-:W-:Y:S01]  /*3ca0*/  FFMA R35, R42.reuse, R17, R35 ;  /* 0x000000112a237223 */ /* 0x060fe20000000023 */
[----:B------:R-:W0:Y:S01]  /*3cb0*/  LDS R12, [R31.X4+0x1d18] ;  /* 0x001d18001f0c7984 */ /* 0x000e220000004800 */
[----:B------:R-:W-:Y:S02]  /*3cc0*/  FFMA R53, R42, R13, R40 ;  /* 0x0000000d2a357223 */ /* 0x000fe40000000028 */
[----:B------:R-:W-:Y:S01]  /*3cd0*/  FFMA R51, R16, R47, R51 ;  /* 0x0000002f10337223 */ /* 0x000fe20000000033 */
[----:B------:R-:W1:Y:S01]  /*3ce0*/  LDS R42, [R31.X4+0x1d34] ;  /* 0x001d34001f2a7984 */ /* 0x000e620000004800 */
[C---:B---3--:R-:W-:Y:S02]  /*3cf0*/  FFMA R39, R34.reuse, R17, R39 ;  /* 0x0000001122277223 */ /* 0x048fe40000000027 */
[----:B------:R-:W-:Y:S01]  /*3d00*/  FFMA R21, R34, R13, R21 ;  /* 0x0000000d22157223 */ /* 0x000fe20000000015 */
[----:B------:R-:W2:Y:S01]  /*3d10*/  LDS R47, [R31.X4+0x1d50] ;  /* 0x001d50001f2f7984 */ /* 0x000ea20000004800 */
[----:B------:R-:W-:-:S03]  /*3d20*/  FFMA R51, R38, R17, R51 ;  /* 0x0000001126337223 */ /* 0x000fc60000000033 */
[----:B------:R-:W3:Y:S01]  /*3d30*/  LDS R37, [R31.X4+0x1da4] ;  /* 0x001da4001f257984 */ /* 0x000ee20000004800 */
[C---:B----4-:R-:W-:Y:S02]  /*3d40*/  FFMA R43, R24.reuse, R17, R43 ;  /* 0x00000011182b7223 */ /* 0x050fe4000000002b */
[----:B------:R-:W-:Y:S01]  /*3d50*/  FFMA R49, R24, R13, R49 ;  /* 0x0000000d18317223 */ /* 0x000fe20000000031 */
[----:B------:R-:W4:Y:S01]  /*3d60*/  LDS R34, [R31.X4+0x1ddc] ;  /* 0x001ddc001f227984 */ /* 0x000f220000004800 */
[----:B------:R-:W-:Y:S02]  /*3d70*/  FFMA R46, R26, R17, R46 ;  /* 0x000000111a2e7223 */ /* 0x000fe4000000002e */
[-C--:B------:R-:W-:Y:S01]  /*3d80*/  FFMA R38, R38, R13.reuse, R22 ;  /* 0x0000000d26267223 */ /* 0x080fe20000000016 */
[----:B------:R-:W5:Y:S01]  /*3d90*/  LDS R24, [R31.X4+0x1df8] ;  /* 0x001df8001f187984 */ /* 0x000f620000004800 */
[----:B------:R-:W-:-:S03]  /*3da0*/  FFMA R26, R26, R13, R20 ;  /* 0x0000000d1a1a7223 */ /* 0x000fc60000000014 */
[----:B------:R-:W5:Y:S04]  /*3db0*/  LDS R16, [R31.X4+0x1e14] ;  /* 0x001e14001f107984 */ /* 0x000f680000004800 */
[----:B------:R-:W5:Y:S04]  /*3dc0*/  LDS R22, [R31.X4+0x1e30] ;  /* 0x001e30001f167984 */ /* 0x000f680000004800 */
[----:B------:R-:W5:Y:S01]  /*3dd0*/  LDS R20, [R31.X4+0x1e4c] ;  /* 0x001e4c001f147984 */ /* 0x000f620000004800 */
[C---:B------:R-:W-:Y:S02]  /*3de0*/  FFMA R48, R52.reuse, R17, R48 ;  /* 0x0000001134307223 */ /* 0x040fe40000000030 */
[----:B------:R-:W-:Y:S01]  /*3df0*/  FFMA R25, R52, R13, R50 ;  /* 0x0000000d34197223 */ /* 0x000fe20000000032 */
[----:B------:R-:W5:Y:S01]  /*3e00*/  LDS R40, [R31.X4+0x1e68] ;  /* 0x001e68001f287984 */ /* 0x000f620000004800 */
[----:B------:R-:W-:-:S02]  /*3e10*/  FFMA R27, R36, R17, R27 ;  /* 0x00000011241b7223 */ /* 0x000fc4000000001b */
[C---:B0-----:R-:W-:Y:S01]  /*3e20*/  FFMA R48, R12.reuse, R18, R48 ;  /* 0x000000120c307223 */ /* 0x041fe20000000030 */
[----:B------:R-:W-:Y:S01]  /*3e30*/  LDS R52, [R31.X4+0x1f64] ;  /* 0x001f64001f347984 */ /* 0x000fe20000004800 */
[----:B------:R-:W-:Y:S02]  /*3e40*/  FFMA R25, R12, R14, R25 ;  /* 0x0000000e0c197223 */ /* 0x000fe40000000019 */
[----:B------:R-:W-:Y:S01]  /*3e50*/  FFMA R36, R36, R13, R44 ;  /* 0x0000000d24247223 */ /* 0x000fe2000000002c */
[----:B------:R-:W0:Y:S01]  /*3e60*/  LDS R12, [R31.X4+0x1e84] ;  /* 0x001e84001f0c7984 */ /* 0x000e220000004800 */
[C---:B-1----:R-:W-:Y:S02]  /*3e70*/  FFMA R35, R42.reuse, R18, R35 ;  /* 0x000000122a237223 */ /* 0x042fe40000000023 */
[----:B------:R-:W-:Y:S01]  /*3e80*/  FFMA R17, R42, R14, R53 ;  /* 0x0000000e2a117223 */ /* 0x000fe20000000035 */
[----:B------:R-:W-:Y:S01]  /*3e90*/  LDS R44, [R31.X4+0x1f48] ;  /* 0x001f48001f2c7984 */ /* 0x000fe20000004800 */
[----:B--2---:R-:W-:-:S02]  /*3ea0*/  FFMA R39, R47, R18, R39 ;  /* 0x000000122f277223 */ /* 0x004fc40000000027 */
[----:B------:R-:W-:Y:S01]  /*3eb0*/  FFMA R21, R47, R14, R21 ;  /* 0x0000000e2f157223 */ /* 0x000fe20000000015 */
[----:B------:R-:W-:Y:S01]  /*3ec0*/  LDS R53, [R31.X4+0x1ef4] ;  /* 0x001ef4001f357984 */ /* 0x000fe20000004800 */
[-C--:B------:R-:W-:Y:S02]  /*3ed0*/  FFMA R51, R45, R18.reuse, R51 ;  /* 0x000000122d337223 */ /* 0x080fe40000000033 */
[C---:B------:R-:W-:Y:S01]  /*3ee0*/  FFMA R43, R41.reuse, R18, R43 ;  /* 0x00000012292b7223 */ /* 0x040fe2000000002b */
[----:B------:R-:W-:Y:S01]  /*3ef0*/  LDS R47, [R31.X4+0x1f10] ;  /* 0x001f10001f2f7984 */ /* 0x000fe20000004800 */
[-C--:B------:R-:W-:Y:S02]  /*3f00*/  FFMA R49, R41, R14.reuse, R49 ;  /* 0x0000000e29317223 */ /* 0x080fe40000000031 */
[----:B------:R-:W-:Y:S01]  /*3f10*/  FFMA R45, R45, R14, R38 ;  /* 0x0000000e2d2d7223 */ /* 0x000fe20000000026 */
[----:B------:R-:W-:Y:S01]  /*3f20*/  LDS R41, [R31.X4+0x1f2c] ;  /* 0x001f2c001f297984 */ /* 0x000fe20000004800 */
[----:B---3--:R-:W-:-:S02]  /*3f30*/  FFMA R46, R37, R18, R46 ;  /* 0x00000012252e7223 */ /* 0x008fc4000000002e */
[C---:B----4-:R-:W-:Y:S01]  /*3f40*/  FFMA R48, R34.reuse, R19, R48 ;  /* 0x0000001322307223 */ /* 0x050fe20000000030 */
[----:B------:R-:W-:Y:S01]  /*3f50*/  LDS R38, [R31.X4+0x1ea0] ;  /* 0x001ea0001f267984 */ /* 0x000fe20000004800 */
[----:B------:R-:W-:Y:S02]  /*3f60*/  FFMA R37, R37, R14, R26 ;  /* 0x0000000e25257223 */ /* 0x000fe4000000001a */
[C---:B------:R-:W-:Y:S01]  /*3f70*/  FFMA R13, R23.reuse, R18, R27 ;  /* 0x00000012170d7223 */ /* 0x040fe2000000001b */
[----:B------:R-:W-:Y:S01]  /*3f80*/  LDS R42, [R31.X4+0x200c] ;  /* 0x00200c001f2a7984 */ /* 0x000fe20000004800 */
[----:B------:R-:W-:Y:S02]  /*3f90*/  FFMA R36, R23, R14, R36 ;  /* 0x0000000e17247223 */ /* 0x000fe40000000024 */
[----:B------:R-:W-:Y:S01]  /*3fa0*/  FFMA R34, R34, R15, R25 ;  /* 0x0000000f22227223 */ /* 0x000fe20000000019 */
[----:B------:R-:W-:Y:S01]  /*3fb0*/  LDS R18, [R31.X4+0x1ebc] ;  /* 0x001ebc001f127984 */ /* 0x000fe20000004800 */
[----:B-----5:R-:W-:-:S02]  /*3fc0*/  FFMA R35, R24, R19, R35 ;  /* 0x0000001318237223 */ /* 0x020fc40000000023 */
[----:B------:R-:W-:Y:S01]  /*3fd0*/  FFMA R17, R24, R15, R17 ;  /* 0x0000000f18117223 */ /* 0x000fe20000000011 */
[----:B------:R-:W-:Y:S01]  /*3fe0*/  LDS R14, [R31.X4+0x1ed8] ;  /* 0x001ed8001f0e7984 */ /* 0x000fe20000004800 */
[C---:B------:R-:W-:Y:S02]  /*3ff0*/  FFMA R39, R16.reuse, R19, R39 ;  /* 0x0000001310277223 */ /* 0x040fe40000000027 */
[----:B------:R-:W-:Y:S01]  /*4000*/  FFMA R16, R16, R15, R21 ;  /* 0x0000000f10107223 */ /* 0x000fe20000000015 */
[----:B------:R-:W1:Y:S01]  /*4010*/  LDS.128 R24, [R33+0x31a0] ;  /* 0x0031a00021187984 */ /* 0x000e620000000c00 */
[C---:B------:R-:W-:Y:S02]  /*4020*/  FFMA R43, R22.reuse, R19, R43 ;  /* 0x00000013162b7223 */ /* 0x040fe4000000002b */
[----:B------:R-:W-:Y:S01]  /*4030*/  FFMA R49, R22, R15, R49 ;  /* 0x0000000f16317223 */ /* 0x000fe20000000031 */
[----:B------:R-:W-:Y:S01]  /*4040*/  LDS R50, [R31.X4+0x1fd4] ;  /* 0x001fd4001f327984 */ /* 0x000fe20000004800 */
[----:B------:R-:W-:-:S02]  /*4050*/  FFMA R51, R20, R19, R51 ;  /* 0x0000001314337223 */ /* 0x000fc40000000033 */
[----:B------:R-:W-:Y:S02]  /*4060*/  FFMA R45, R20, R15, R45 ;  /* 0x0000000f142d7223 */ /* 0x000fe4000000002d */
[----:B------:R-:W2:Y:S01]  /*4070*/  LDS.128 R20, [R33+0x32a0] ;  /* 0x0032a00021147984 */ /* 0x000ea20000000c00 */
[C---:B------:R-:W-:Y:S02]  /*4080*/  FFMA R46, R40.reuse, R19, R46 ;  /* 0x00000013282e7223 */ /* 0x040fe4000000002e */
[----:B------:R-:W-:Y:S02]  /*4090*/  FFMA R37, R40, R15, R37 ;  /* 0x0000000f28257223 */ /* 0x000fe40000000025 */
[C---:B0-----:R-:W-:Y:S01]  /*40a0*/  FFMA R19, R12.reuse, R19, R13 ;  /* 0x000000130c137223 */ /* 0x041fe2000000000d */
[----:B------:R-:W0:Y:S01]  /*40b0*/  LDS R40, [R31.X4+0x1f80] ;  /* 0x001f80001f287984 */ /* 0x000e220000004800 */
[----:B------:R-:W-:-:S03]  /*40c0*/  FFMA R13, R12, R15, R36 ;  /* 0x0000000f0c0d7223 */ /* 0x000fc60000000024 */
[----:B------:R-:W3:Y:S04]  /*40d0*/  LDS R36, [R31.X4+0x1f9c] ;  /* 0x001f9c001f247984 */ /* 0x000ee80000004800 */
[----:B------:R-:W4:Y:S01]  /*40e0*/  LDS R12, [R31.X4+0x1fb8] ;  /* 0x001fb8001f0c7984 */ /* 0x000f220000004800 */
[C---:B-1----:R-:W-:Y:S02]  /*40f0*/  FFMA R48, R24.reuse, R38, R48 ;  /* 0x0000002618307223 */ /* 0x042fe40000000030 */
[C---:B------:R-:W-:Y:S02]  /*4100*/  FFMA R35, R24.reuse, R18, R35 ;  /* 0x0000001218237223 */ /* 0x040fe40000000023 */
[C---:B------:R-:W-:Y:S02]  /*4110*/  FFMA R39, R24.reuse, R14, R39 ;  /* 0x0000000e18277223 */ /* 0x040fe40000000027 */
[----:B------:R-:W-:-:S02]  /*4120*/  FFMA R43, R24, R53, R43 ;  /* 0x00000035182b7223 */ /* 0x000fc4000000002b */
[C---:B------:R-:W-:Y:S02]  /*4130*/  FFMA R51, R24.reuse, R47, R51 ;  /* 0x0000002f18337223 */ /* 0x040fe40000000033 */
[C---:B------:R-:W-:Y:S02]  /*4140*/  FFMA R46, R24.reuse, R41, R46 ;  /* 0x00000029182e7223 */ /* 0x040fe4000000002e */
[----:B------:R-:W-:Y:S02]  /*4150*/  FFMA R24, R24, R44, R19 ;  /* 0x0000002c18187223 */ /* 0x000fe40000000013 */
[-C--:B--2---:R-:W-:Y:S01]  /*4160*/  FFMA R44, R44, R20.reuse, R13 ;  /* 0x000000142c2c7223 */ /* 0x084fe2000000000d */
[----:B------:R-:W-:Y:S01]  /*4170*/  LDS R19, [R31.X4+0x20b4] ;  /* 0x0020b4001f137984 */ /* 0x000fe20000004800 */
[----:B------:R-:W-:-:S03]  /*4180*/  FFMA R15, R38, R20, R34 ;  /* 0x00000014260f7223 */ /* 0x000fc60000000022 */
[----:B------:R-:W1:Y:S04]  /*4190*/  LDS R13, [R31.X4+0x2044] ;  /* 0x002044001f0d7984 */ /* 0x000e680000004800 */
[----:B------:R-:W2:Y:S01]  /*41a0*/  LDS R38, [R31.X4+0x1ff0] ;  /* 0x001ff0001f267984 */ /* 0x000ea20000004800 */
[-C--:B------:R-:W-:Y:S02]  /*41b0*/  FFMA R17, R18, R20.reuse, R17 ;  /* 0x0000001412117223 */ /* 0x080fe40000000011 */
[-C--:B------:R-:W-:Y:S02]  /*41c0*/  FFMA R16, R14, R20.reuse, R16 ;  /* 0x000000140e107223 */ /* 0x080fe40000000010 */
[-C--:B------:R-:W-:Y:S02]  /*41d0*/  FFMA R14, R53, R20.reuse, R49 ;  /* 0x00000014350e7223 */ /* 0x080fe40000000031 */
[----:B------:R-:W-:Y:S01]  /*41e0*/  FFMA R18, R47, R20, R45 ;  /* 0x000000142f127223 */ /* 0x000fe2000000002d */
[----:B------:R-:W-:Y:S01]  /*41f0*/  LDS R49, [R31.X4+0x2060] ;  /* 0x002060001f317984 */ /* 0x000fe20000004800 */
[----:B0-----:R-:W-:-:S03]  /*4200*/  FFMA R35, R40, R25, R35 ;  /* 0x0000001928237223 */ /* 0x001fc60000000023 */
[----:B------:R-:W0:Y:S01]  /*4210*/  LDS R45, [R31.X4+0x2028] ;  /* 0x002028001f2d7984 */ /* 0x000e220000004800 */
[----:B------:R-:W-:Y:S02]  /*4220*/  FFMA R34, R41, R20, R37 ;  /* 0x0000001429227223 */ /* 0x000fe40000000025 */
[----:B------:R-:W-:Y:S01]  /*4230*/  FFMA R40, R40, R21, R17 ;  /* 0x0000001528287223 */ /* 0x000fe20000000011 */
[----:B------:R-:W5:Y:S01]  /*4240*/  LDS R41, [R31.X4+0x207c] ;  /* 0x00207c001f297984 */ /* 0x000f620000004800 */
[C---:B---3--:R-:W-:Y:S02]  /*4250*/  FFMA R39, R36.reuse, R25, R39 ;  /* 0x0000001924277223 */ /* 0x048fe40000000027 */
[----:B------:R-:W-:Y:S01]  /*4260*/  FFMA R36, R36, R21, R16 ;  /* 0x0000001524247223 */ /* 0x000fe20000000010 */
[----:B------:R-:W3:Y:S01]  /*4270*/  LDS R37, [R31.X4+0x2098] ;  /* 0x002098001f257984 */ /* 0x000ee20000004800 */
[C---:B----4-:R-:W-:Y:S02]  /*4280*/  FFMA R43, R12.reuse, R25, R43 ;  /* 0x000000190c2b7223 */ /* 0x050fe4000000002b */
[----:B------:R-:W-:Y:S01]  /*4290*/  FFMA R20, R12, R21, R14 ;  /* 0x000000150c147223 */ /* 0x000fe2000000000e */
[----:B------:R-:W4:Y:S04]  /*42a0*/  LDS R17, [R31.X4+0x20d0] ;  /* 0x0020d0001f117984 */ /* 0x000f280000004800 */
[----:B------:R-:W3:Y:S04]  /*42b0*/  LDS R16, [R31.X4+0x20ec] ;  /* 0x0020ec001f107984 */ /* 0x000ee80000004800 */
[----:B------:R-:W4:Y:S04]  /*42c0*/  LDS R14, [R31.X4+0x2108] ;  /* 0x002108001f0e7984 */ /* 0x000f280000004800 */
[----:B------:R-:W4:Y:S01]  /*42d0*/  LDS R12, [R31.X4+0x2124] ;  /* 0x002124001f0c7984 */ /* 0x000f220000004800 */
[----:B-1----:R-:W-:-:S02]  /*42e0*/  FFMA R35, R13, R26, R35 ;  /* 0x0000001a0d237223 */ /* 0x002fc40000000023 */
[----:B------:R-:W-:Y:S01]  /*42f0*/  FFMA R13, R13, R22, R40 ;  /* 0x000000160d0d7223 */ /* 0x000fe20000000028 */
[----:B------:R-:W-:Y:S01]  /*4300*/  LDS R53, [R31.X4+0x21e8] ;  /* 0x0021e8001f357984 */ /* 0x000fe20000004800 */
[C---:B--2---:R-:W-:Y:S02]  /*4310*/  FFMA R46, R38.reuse, R25, R46 ;  /* 0x00000019262e7223 */ /* 0x044fe4000000002e */
[----:B------:R-:W-:Y:S01]  /*4320*/  FFMA R34, R38, R21, R34 ;  /* 0x0000001526227223 */ /* 0x000fe20000000022 */
[----:B------:R-:W1:Y:S01]  /*4330*/  LDS R40, [R31.X4+0x215c] ;  /* 0x00215c001f287984 */ /* 0x000e620000004800 */
[----:B------:R-:W-:-:S03]  /*4340*/  FFMA R38, R42, R25, R24 ;  /* 0x000000192a267223 */ /* 0x000fc60000000018 */
[----:B------:R-:W2:Y:S01]  /*4350*/  LDS R24, [R31.X4+0x2140] ;  /* 0x002140001f187984 */ /* 0x000ea20000004800 */
[C---:B------:R-:W-:Y:S02]  /*4360*/  FFMA R15, R52.reuse, R21, R15 ;  /* 0x00000015340f7223 */ /* 0x040fe4000000000f */
[-C--:B------:R-:W-:Y:S02]  /*4370*/  FFMA R48, R52, R25.reuse, R48 ;  /* 0x0000001934307223 */ /* 0x080fe40000000030 */
[C---:B------:R-:W-:Y:S01]  /*4380*/  FFMA R51, R50.reuse, R25, R51 ;  /* 0x0000001932337223 */ /* 0x040fe20000000033 */
[----:B------:R-:W-:Y:S01]  /*4390*/  LDS R52, [R31.X4+0x2274] ;  /* 0x002274001f347984 */ /* 0x000fe20000004800 */
[-C--:B------:R-:W-:Y:S02]  /*43a0*/  FFMA R18, R50, R21.reuse, R18 ;  /* 0x0000001532127223 */ /* 0x080fe40000000012 */
[----:B------:R-:W-:Y:S01]  /*43b0*/  FFMA R42, R42, R21, R44 ;  /* 0x000000152a2a7223 */ /* 0x000fe2000000002c */
[----:B------:R-:W-:Y:S01]  /*43c0*/  LDS R50, [R31.X4+0x2290] ;  /* 0x002290001f327984 */ /* 0x000fe20000004800 */
[----:B0-----:R-:W-:-:S02]  /*43d0*/  FFMA R15, R45, R22, R15 ;  /* 0x000000162d0f7223 */ /* 0x001fc4000000000f */
[-C--:B------:R-:W-:Y:S01]  /*43e0*/  FFMA R39, R49, R26.reuse, R39 ;  /* 0x0000001a31277223 */ /* 0x080fe20000000027 */
[----:B------:R-:W-:Y:S01]  /*43f0*/  LDS R44, [R31.X4+0x2194] ;  /* 0x002194001f2c7984 */ /* 0x000fe20000004800 */
[----:B------:R-:W-:Y:S02]  /*4400*/  FFMA R48, R45, R26, R48 ;  /* 0x0000001a2d307223 */ /* 0x000fe40000000030 */
[----:B------:R-:W-:Y:S01]  /*4410*/  FFMA R49, R49, R22, R36 ;  /* 0x0000001631317223 */ /* 0x000fe20000000024 */
[----:B------:R-:W0:Y:S01]  /*4420*/  LDS R45, [R31.X4+0x2178] ;  /* 0x002178001f2d7984 */ /* 0x000e220000004800 */
[C---:B-----5:R-:W-:Y:S02]  /*4430*/  FFMA R43, R41.reuse, R26, R43 ;  /* 0x0000001a292b7223 */ /* 0x060fe4000000002b */
[----:B------:R-:W-:Y:S01]  /*4440*/  FFMA R25, R41, R22, R20 ;  /* 0x0000001629197223 */ /* 0x000fe20000000014 */
[----:B------:R-:W-:Y:S01]  /*4450*/  LDS R36, [R31.X4+0x21b0] ;  /* 0x0021b0001f247984 */ /* 0x000fe20000004800 */
[----:B---3--:R-:W-:-:S02]  /*4460*/  FFMA R51, R37, R26, R51 ;  /* 0x0000001a25337223 */ /* 0x008fc40000000033 */
[----:B------:R-:W-:Y:S01]  /*4470*/  FFMA R21, R37, R22, R18 ;  /* 0x0000001625157223 */ /* 0x000fe20000000012 */
[----:B------:R-:W-:Y:S01]  /*4480*/  LDS R20, [R31.X4+0x21cc] ;  /* 0x0021cc001f147984 */ /* 0x000fe20000004800 */
[C---:B------:R-:W-:Y:S02]  /*4490*/  FFMA R46, R19.reuse, R26, R46 ;  /* 0x0000001a132e7223 */ /* 0x040fe4000000002e */
[----:B------:R-:W-:Y:S01]  /*44a0*/  FFMA R34, R19, R22, R34 ;  /* 0x0000001613227223 */ /* 0x000fe20000000022 */
[----:B------:R-:W-:Y:S01]  /*44b0*/  LDS R41, [R31.X4+0x2204] ;  /* 0x002204001f297984 */ /* 0x000fe20000004800 */
[C---:B----4-:R-:W-:Y:S02]  /*44c0*/  FFMA R38, R17.reuse, R26, R38 ;  /* 0x0000001a11267223 */ /* 0x050fe40000000026 */
[----:B------:R-:W-:Y:S01]  /*44d0*/  FFMA R42, R17, R22, R42 ;  /* 0x00000016112a7223 */ /* 0x000fe2000000002a */
[----:B------:R-:W-:Y:S01]  /*44e0*/  LDS R37, [R31.X4+0x2220] ;  /* 0x002220001f257984 */ /* 0x000fe20000004800 */
[----:B------:R-:W-:-:S02]  /*44f0*/  FFMA R48, R16, R27, R48 ;  /* 0x0000001b10307223 */ /* 0x000fc40000000030 */
[----:B------:R-:W-:Y:S02]  /*4500*/  FFMA R22, R16, R23, R15 ;  /* 0x0000001710167223 */ /* 0x000fe4000000000f */
[C---:B------:R-:W-:Y:S01]  /*4510*/  FFMA R35, R14.reuse, R27, R35 ;  /* 0x0000001b0e237223 */ /* 0x040fe20000000023 */
[----:B------:R-:W3:Y:S01]  /*4520*/  LDS.128 R16, [R33+0x31b0] ;  /* 0x0031b00021107984 */ /* 0x000ee20000000c00 */
[----:B------:R-:W-:Y:S02]  /*4530*/  FFMA R26, R14, R23, R13 ;  /* 0x000000170e1a7223 */ /* 0x000fe4000000000d */
[C---:B------:R-:W-:Y:S02]  /*4540*/  FFMA R39, R12.reuse, R27, R39 ;  /* 0x0000001b0c277223 */ /* 0x040fe40000000027 */
[----:B------:R-:W-:Y:S02]  /*4550*/  FFMA R49, R12, R23, R49 ;  /* 0x000000170c317223 */ /* 0x000fe40000000031 */
[----:B------:R-:W4:Y:S01]  /*4560*/  LDS.128 R12, [R33+0x32b0] ;  /* 0x0032b000210c7984 */ /* 0x000f220000000c00 */
[----:B-1----:R-:W-:-:S02]  /*4570*/  FFMA R51, R40, R27, R51 ;  /* 0x0000001b28337223 */ /* 0x002fc40000000033 */
[----:B------:R-:W-:Y:S02]  /*4580*/  FFMA R40, R40, R23, R21 ;  /* 0x0000001728287223 */ /* 0x000fe40000000015 */
[----:B------:R-:W1:Y:S01]  /*4590*/  LDS R21, [R31.X4+0x2258] ;  /* 0x002258001f157984 */ /* 0x000e620000004800 */
[C---:B--2---:R-:W-:Y:S02]  /*45a0*/  FFMA R43, R24.reuse, R27, R43 ;  /* 0x0000001b182b7223 */ /* 0x044fe4000000002b */
[----:B------:R-:W-:Y:S02]  /*45b0*/  FFMA R24, R24, R23, R25 ;  /* 0x0000001718187223 */ /* 0x000fe40000000019 */
[----:B------:R-:W2:Y:S01]  /*45c0*/  LDS R25, [R31.X4+0x223c] ;  /* 0x00223c001f197984 */ /* 0x000ea20000004800 */
[C---:B0-----:R-:W-:Y:S02]  /*45d0*/  FFMA R47, R45.reuse, R27, R46 ;  /* 0x0000001b2d2f7223 */ /* 0x041fe4000000002e */
[----:B------:R-:W-:Y:S01]  /*45e0*/  FFMA R34, R45, R23, R34 ;  /* 0x000000172d227223 */ /* 0x000fe20000000022 */
[----:B------:R-:W0:Y:S01]  /*45f0*/  LDS R46, [R31.X4+0x22ac] ;  /* 0x0022ac001f2e7984 */ /* 0x000e220000004800 */
[----:B------:R-:W-:-:S02]  /*4600*/  FFMA R45, R44, R27, R38 ;  /* 0x0000001b2c2d7223 */ /* 0x000fc40000000026 */
[----:B------:R-:W-:Y:S02]  /*4610*/  FFMA R38, R44, R23, R42 ;  /* 0x000000172c267223 */ /* 0x000fe4000000002a */
[----:B------:R-:W5:Y:S04]  /*4620*/  LDS R42, [R31.X4+0x22c8] ;  /* 0x0022c8001f2a7984 */ /* 0x000f680000004800 */
[----:B------:R-:W-:Y:S01]  /*4630*/  LDS R23, [R31.X4+0x238c] ;  /* 0x00238c001f177984 */ /* 0x000fe20000004800 */
[C---:B---3--:R-:W-:Y:S02]  /*4640*/  FFMA R35, R16.reuse, R20, R35 ;  /* 0x0000001410237223 */ /* 0x048fe40000000023 */
[----:B------:R-:W-:Y:S02]  /*4650*/  FFMA R48, R16, R36, R48 ;  /* 0x0000002410307223 */ /* 0x000fe40000000030 */
[----:B----4-:R-:W-:-:S02]  /*4660*/  FFMA R27, R36, R12, R22 ;  /* 0x0000000c241b7223 */ /* 0x010fc40000000016 */
[----:B------:R-:W-:Y:S01]  /*4670*/  FFMA R26, R20, R12, R26 ;  /* 0x0000000c141a7223 */ /* 0x000fe2000000001a */
[----:B------:R-:W3:Y:S04]  /*4680*/  LDS R22, [R31.X4+0x22e4] ;  /* 0x0022e4001f167984 */ /* 0x000ee80000004800 */
[----:B------:R-:W4:Y:S01]  /*4690*/  LDS R20, [R31.X4+0x231c] ;  /* 0x00231c001f147984 */ /* 0x000f220000004800 */
[----:B------:R-:W-:-:S03]  /*46a0*/  FFMA R39, R16, R53, R39 ;  /* 0x0000003510277223 */ /* 0x000fc60000000027 */
[----:B------:R-:W4:Y:S01]  /*46b0*/  LDS R36, [R31.X4+0x2300] ;  /* 0x002300001f247984 */ /* 0x000f220000004800 */
[-C--:B------:R-:W-:Y:S02]  /*46c0*/  FFMA R44, R53, R12.reuse, R49 ;  /* 0x0000000c352c7223 */ /* 0x080fe40000000031 */
[----:B-1----:R-:W-:Y:S01]  /*46d0*/  FFMA R45, R16, R21, R45 ;  /* 0x00000015102d7223 */ /* 0x002fe2000000002d */
[----:B------:R-:W1:Y:S01]  /*46e0*/  LDS R49, [R31.X4+0x23c4] ;  /* 0x0023c4001f317984 */ /* 0x000e620000004800 */
[----:B------:R-:W-:-:S03]  /*46f0*/  FFMA R38, R21, R12, R38 ;  /* 0x0000000c15267223 */ /* 0x000fc60000000026 */
[----:B------:R-:W1:Y:S01]  /*4700*/  LDS R53, [R31.X4+0x23e0] ;  /* 0x0023e0001f357984 */ /* 0x000e620000004800 */
[C---:B------:R-:W-:Y:S02]  /*4710*/  FFMA R43, R16.reuse, R41, R43 ;  /* 0x00000029102b7223 */ /* 0x040fe4000000002b */
[-C--:B------:R-:W-:Y:S01]  /*4720*/  FFMA R24, R41, R12.reuse, R24 ;  /* 0x0000000c29187223 */ /* 0x080fe20000000018 */
[----:B------:R-:W1:Y:S01]  /*4730*/  LDS R21, [R31.X4+0x23a8] ;  /* 0x0023a8001f157984 */ /* 0x000e620000004800 */
[C---:B------:R-:W-:Y:S02]  /*4740*/  FFMA R51, R16.reuse, R37, R51 ;  /* 0x0000002510337223 */ /* 0x040fe40000000033 */
[-C--:B------:R-:W-:Y:S01]  /*4750*/  FFMA R40, R37, R12.reuse, R40 ;  /* 0x0000000c25287223 */ /* 0x080fe20000000028 */
[----:B------:R-:W1:Y:S01]  /*4760*/  LDS R41, [R31.X4+0x2338] ;  /* 0x002338001f297984 */ /* 0x000e620000004800 */
[----:B--2---:R-:W-:Y:S02]  /*4770*/  FFMA R47, R16, R25, R47 ;  /* 0x00000019102f7223 */ /* 0x004fe4000000002f */
[----:B------:R-:W-:Y:S01]  /*4780*/  FFMA R34, R25, R12, R34 ;  /* 0x0000000c19227223 */ /* 0x000fe20000000022 */
[----:B------:R-:W2:Y:S04]  /*4790*/  LDS R37, [R31.X4+0x2354] ;  /* 0x002354001f257984 */ /* 0x000ea80000004800 */
[----:B------:R-:W2:Y:S01]  /*47a0*/  LDS R25, [R31.X4+0x2370] ;  /* 0x002370001f197984 */ /* 0x000ea20000004800 */
[----:B0-----:R-:W-:-:S02]  /*47b0*/  FFMA R39, R46, R17, R39 ;  /* 0x000000112e277223 */ /* 0x001fc40000000027 */
[----:B------:R-:W-:Y:S01]  /*47c0*/  FFMA R44, R46, R13, R44 ;  /* 0x0000000d2e2c7223 */ /* 0x000fe2000000002c */
[----:B------:R-:W-:Y:S01]  /*47d0*/  LDS R16, [R31.X4+0x2418] ;  /* 0x002418001f107984 */ /* 0x000fe20000004800 */
[-C--:B-----5:R-:W-:Y:S02]  /*47e0*/  FFMA R43, R42, R17.reuse, R43 ;  /* 0x000000112a2b7223 */ /* 0x0a0fe4000000002b */
[C---:B---3--:R-:W-:Y:S01]  /*47f0*/  FFMA R51, R22.reuse, R17, R51 ;  /* 0x0000001116337223 */ /* 0x048fe20000000033 */
[----:B------:R-:W0:Y:S01]  /*4800*/  LDS R46, [R31.X4+0x23fc] ;  /* 0x0023fc001f2e7984 */ /* 0x000e220000004800 */
[----:B------:R-:W-:Y:S02]  /*4810*/  FFMA R22, R22, R13, R40 ;  /* 0x0000000d16167223 */ /* 0x000fe40000000028 */
[C---:B----4-:R-:W-:Y:S01]  /*4820*/  FFMA R45, R20.reuse, R17, R45 ;  /* 0x00000011142d7223 */ /* 0x050fe2000000002d */
[----:B------:R-:W-:Y:S01]  /*4830*/  LDS R40, [R31.X4+0x2450] ;  /* 0x002450001f287984 */ /* 0x000fe20000004800 */
[----:B------:R-:W-:-:S02]  /*4840*/  FFMA R20, R20, R13, R38 ;  /* 0x0000000d14147223 */ /* 0x000fc40000000026 */
[C---:B------:R-:W-:Y:S01]  /*4850*/  FFMA R47, R36.reuse, R17, R47 ;  /* 0x00000011242f7223 */ /* 0x040fe2000000002f */
[----:B------:R-:W-:Y:S01]  /*4860*/  LDS R38, [R31.X4+0x246c] ;  /* 0x00246c001f267984 */ /* 0x000fe20000004800 */
[-C--:B------:R-:W-:Y:S02]  /*4870*/  FFMA R12, R36, R13.reuse, R34 ;  /* 0x0000000d240c7223 */ /* 0x080fe40000000022 */
[----:B------:R-:W-:Y:S01]  /*4880*/  FFMA R24, R42, R13, R24 ;  /* 0x0000000d2a187223 */ /* 0x000fe20000000018 */
[----:B------:R-:W-:Y:S01]  /*4890*/  LDS R34, [R31.X4+0x2488] ;  /* 0x002488001f227984 */ /* 0x000fe20000004800 */
[C---:B------:R-:W-:Y:S02]  /*48a0*/  FFMA R48, R52.reuse, R17, R48 ;  /* 0x0000001134307223 */ /* 0x040fe40000000030 */
[----:B------:R-:W-:Y:S01]  /*48b0*/  FFMA R27, R52, R13, R27 ;  /* 0x0000000d341b7223 */ /* 0x000fe2000000001b */
[----:B------:R-:W3:Y:S01]  /*48c0*/  LDS R42, [R31.X4+0x2434] ;  /* 0x002434001f2a7984 */ /* 0x000ee20000004800 */
[----:B------:R-:W-:-:S02]  /*48d0*/  FFMA R35, R50, R17, R35 ;  /* 0x0000001132237223 */ /* 0x000fc40000000023 */
[----:B------:R-:W-:Y:S01]  /*48e0*/  FFMA R26, R50, R13, R26 ;  /* 0x0000000d321a7223 */ /* 0x000fe2000000001a */
[----:B------:R-:W4:Y:S01]  /*48f0*/  LDS R36, [R31.X4+0x24a4] ;  /* 0x0024a4001f247984 */ /* 0x000f220000004800 */
[-C--:B-1----:R-:W-:Y:S02]  /*4900*/  FFMA R47, R49, R18.reuse, R47 ;  /* 0x00000012312f7223 */ /* 0x082fe4000000002f */
[-C--:B------:R-:W-:Y:S01]  /*4910*/  FFMA R45, R53, R18.reuse, R45 ;  /* 0x00000012352d7223 */ /* 0x080fe2000000002d */
[----:B------:R-:W-:Y:S01]  /*4920*/  LDS R52, [R31.X4+0x28b0] ;  /* 0x0028b0001f347984 */ /* 0x000fe20000004800 */
[C---:B------:R-:W-:Y:S02]  /*4930*/  FFMA R43, R23.reuse, R18, R43 ;  /* 0x00000012172b7223 */ /* 0x040fe4000000002b */
[----:B------:R-:W-:Y:S02]  /*4940*/  FFMA R13, R23, R14, R24 ;  /* 0x0000000e170d7223 */ /* 0x000fe40000000018 */
[----:B------:R-:W-:-:S02]  /*4950*/  FFMA R51, R21, R18, R51 ;  /* 0x0000001215337223 */ /* 0x000fc40000000033 */
[-C--:B------:R-:W-:Y:S02]  /*4960*/  FFMA R17, R21, R14.reuse, R22 ;  /* 0x0000000e15117223 */ /* 0x080fe40000000016 */
[-C--:B------:R-:W-:Y:S02]  /*4970*/  FFMA R49, R49, R14.reuse, R12 ;  /* 0x0000000e31317223 */ /* 0x080fe4000000000c */
[----:B------:R-:W-:Y:S01]  /*4980*/  FFMA R53, R53, R14, R20 ;  /* 0x0000000e35357223 */ /* 0x000fe20000000014 */
[----:B------:R-:W-:Y:S01]  /*4990*/  LDS R12, [R31.X4+0x24c0] ;  /* 0x0024c0001f0c7984 */ /* 0x000fe20000004800 */
[-C--:B------:R-:W-:Y:S02]  /*49a0*/  FFMA R48, R41, R18.reuse, R48 ;  /* 0x0000001229307223 */ /* 0x080fe40000000030 */
[----:B--2---:R-:W-:Y:S01]  /*49b0*/  FFMA R35, R37, R18, R35 ;  /* 0x0000001225237223 */ /* 0x004fe20000000023 */
[----:B------:R-:W1:Y:S01]  /*49c0*/  LDS.128 R20, [R33+0x32c0] ;  /* 0x0032c00021147984 */ /* 0x000e620000000c00 */
[----:B------:R-:W-:-:S02]  /*49d0*/  FFMA R41, R41, R14, R27 ;  /* 0x0000000e29297223 */ /* 0x000fc4000000001b */
[----:B------:R-:W-:Y:S02]  /*49e0*/  FFMA R37, R37, R14, R26 ;  /* 0x0000000e25257223 */ /* 0x000fe4000000001a */
[C---:B------:R-:W-:Y:S02]  /*49f0*/  FFMA R39, R25.reuse, R18, R39 ;  /* 0x0000001219277223 */ /* 0x040fe40000000027 */
[----:B------:R-:W-:Y:S02]  /*4a00*/  FFMA R44, R25, R14, R44 ;  /* 0x0000000e192c7223 */ /* 0x000fe4000000002c */
[----:B------:R-:W2:Y:S01]  /*4a10*/  LDS.128 R24, [R33+0x31c0] ;  /* 0x0031c00021187984 */ /* 0x000ea20000000c00 */
[----:B0-----:R-:W-:-:S03]  /*4a20*/  FFMA R18, R46, R15, R41 ;  /* 0x0000000f2e127223 */ /* 0x001fc60000000029 */
[----:B------:R-:W0:Y:S01]  /*4a30*/  LDS R41, [R31.X4+0x24f8] ;  /* 0x0024f8001f297984 */ /* 0x000e220000004800 */
[C---:B------:R-:W-:Y:S02]  /*4a40*/  FFMA R35, R16.reuse, R19, R35 ;  /* 0x0000001310237223 */ /* 0x040fe40000000023 */
[----:B------:R-:W-:Y:S02]  /*4a50*/  FFMA R37, R16, R15, R37 ;  /* 0x0000000f10257223 */ /* 0x000fe40000000025 */
[C---:B---3--:R-:W-:Y:S01]  /*4a60*/  FFMA R39, R42.reuse, R19, R39 ;  /* 0x000000132a277223 */ /* 0x048fe20000000027 */
[----:B------:R-:W3:Y:S01]  /*4a70*/  LDS R16, [R31.X4+0x24dc] ;  /* 0x0024dc001f107984 */ /* 0x000ee20000004800 */
[----:B------:R-:W-:-:S03]  /*4a80*/  FFMA R14, R42, R15, R44 ;  /* 0x0000000f2a0e7223 */ /* 0x000fc6000000002c */
[----:B------:R-:W5:Y:S01]  /*4a90*/  LDS R42, [R31.X4+0x2514] ;  /* 0x002514001f2a7984 */ /* 0x000f620000004800 */
[-C--:B------:R-:W-:Y:S02]  /*4aa0*/  FFMA R48, R46, R19.reuse, R48 ;  /* 0x000000132e307223 */ /* 0x080fe40000000030 */
[C---:B------:R-:W-:Y:S01]  /*4ab0*/  FFMA R43, R40.reuse, R19, R43 ;  /* 0x00000013282b7223 */ /* 0x040fe2000000002b */
[----:B------:R-:W5:Y:S01]  /*4ac0*/  LDS R44, [R31.X4+0x2584] ;  /* 0x002584001f2c7984 */ /* 0x000f620000004800 */
[----:B------:R-:W-:Y:S02]  /*4ad0*/  FFMA R13, R40, R15, R13 ;  /* 0x0000000f280d7223 */ /* 0x000fe4000000000d */
[C---:B------:R-:W-:Y:S01]  /*4ae0*/  FFMA R51, R38.reuse, R19, R51 ;  /* 0x0000001326337223 */ /* 0x040fe20000000033 */
[----:B------:R-:W-:Y:S01]  /*4af0*/  LDS R40, [R31.X4+0x2568] ;  /* 0x002568001f287984 */ /* 0x000fe20000004800 */
[----:B------:R-:W-:Y:S02]  /*4b00*/  FFMA R17, R38, R15, R17 ;  /* 0x0000000f26117223 */ /* 0x000fe40000000011 */
[C---:B------:R-:W-:Y:S01]  /*4b10*/  FFMA R47, R34.reuse, R19, R47 ;  /* 0x00000013222f7223 */ /* 0x040fe2000000002f */
[----:B------:R-:W-:Y:S01]  /*4b20*/  LDS R38, [R31.X4+0x25a0] ;  /* 0x0025a0001f267984 */ /* 0x000fe20000004800 */
[----:B------:R-:W-:-:S02]  /*4b30*/  FFMA R49, R34, R15, R49 ;  /* 0x0000000f22317223 */ /* 0x000fc40000000031 */
[C---:B----4-:R-:W-:Y:S01]  /*4b40*/  FFMA R45, R36.reuse, R19, R45 ;  /* 0x00000013242d7223 */ /* 0x050fe2000000002d */
[----:B------:R-:W4:Y:S01]  /*4b50*/  LDS R34, [R31.X4+0x2530] ;  /* 0x002530001f227984 */ /* 0x000f220000004800 */
[----:B------:R-:W-:Y:S02]  /*4b60*/  FFMA R53, R36, R15, R53 ;  /* 0x0000000f24357223 */ /* 0x000fe40000000035 */
[----:B-1----:R-:W-:Y:S01]  /*4b70*/  FFMA R19, R12, R20, R18 ;  /* 0x000000140c137223 */ /* 0x002fe20000000012 */
[----:B------:R-:W1:Y:S04]  /*4b80*/  LDS R15, [R31.X4+0x254c] ;  /* 0x00254c001f0f7984 */ /* 0x000e680000004800 */
[----:B------:R-:W1:Y:S01]  /*4b90*/  LDS R18, [R31.X4+0x25d8] ;  /* 0x0025d8001f127984 */ /* 0x000e620000004800 */
[----:B--2---:R-:W-:-:S03]  /*4ba0*/  FFMA R48, R24, R12, R48 ;  /* 0x0000000c18307223 */ /* 0x004fc60000000030 */
[----:B------:R-:W2:Y:S01]  /*4bb0*/  LDS R12, [R31.X4+0x25f4] ;  /* 0x0025f4001f0c7984 */ /* 0x000ea20000004800 */
[C---:B0-----:R-:W-:Y:S02]  /*4bc0*/  FFMA R39, R24.reuse, R41, R39 ;  /* 0x0000002918277223 */ /* 0x041fe40000000027 */
[----:B------:R-:W-:Y:S01]  /*4bd0*/  FFMA R41, R41, R20, R14 ;  /* 0x0000001429297223 */ /* 0x000fe2000000000e */
[----:B------:R-:W-:Y:S01]  /*4be0*/  LDS R36, [R31.X4+0x25bc] ;  /* 0x0025bc001f247984 */ /* 0x000fe20000004800 */
[----:B---3--:R-:W-:-:S03]  /*4bf0*/  FFMA R35, R24, R16, R35 ;  /* 0x0000001018237223 */ /* 0x008fc60000000023 */
[----:B------:R-:W0:Y:S01]  /*4c00*/  LDS R14, [R31.X4+0x2610] ;  /* 0x002610001f0e7984 */ /* 0x000e220000004800 */
[----:B------:R-:W-:Y:S02]  /*4c10*/  FFMA R37, R16, R20, R37 ;  /* 0x0000001410257223 */ /* 0x000fe40000000025 */
[----:B-----5:R-:W-:Y:S01]  /*4c20*/  FFMA R43, R24, R42, R43 ;  /* 0x0000002a182b7223 */ /* 0x020fe2000000002b */
[----:B------:R-:W3:Y:S01]  /*4c30*/  LDS R16, [R31.X4+0x262c] ;  /* 0x00262c001f107984 */ /* 0x000ee20000004800 */
[----:B------:R-:W-:Y:S02]  /*4c40*/  FFMA R13, R42, R20, R13 ;  /* 0x000000142a0d7223 */ /* 0x000fe4000000000d */
[C---:B------:R-:W-:Y:S01]  /*4c50*/  FFMA R48, R44.reuse, R25, R48 ;  /* 0x000000192c307223 */ /* 0x040fe20000000030 */
[----:B------:R-:W5:Y:S01]  /*4c60*/  LDS R46, [R31.X4+0x2648] ;  /* 0x002648001f2e7984 */ /* 0x000f620000004800 */
[----:B------:R-:W-:-:S03]  /*4c70*/  FFMA R44, R44, R21, R19 ;  /* 0x000000152c2c7223 */ /* 0x000fc60000000013 */
[----:B------:R-:W3:Y:S01]  /*4c80*/  LDS R19, [R31.X4+0x2680] ;  /* 0x002680001f137984 */ /* 0x000ee20000004800 */
[----:B----4-:R-:W-:-:S03]  /*4c90*/  FFMA R51, R24, R34, R51 ;  /* 0x0000002218337223 */ /* 0x010fc60000000033 */
[----:B------:R-:W-:Y:S01]  /*4ca0*/  LDS R42, [R31.X4+0x2728] ;  /* 0x002728001f2a7984 */ /* 0x000fe20000004800 */
[-C--:B------:R-:W-:Y:S02]  /*4cb0*/  FFMA R17, R34, R20.reuse, R17 ;  /* 0x0000001422117223 */ /* 0x080fe40000000011 */
[----:B-1----:R-:W-:Y:S02]  /*4cc0*/  FFMA R47, R24, R15, R47 ;  /* 0x0000000f182f7223 */ /* 0x002fe4000000002f */
[----:B------:R-:W-:Y:S02]  /*4cd0*/  FFMA R15, R15, R20, R49 ;  /* 0x000000140f0f7223 */ /* 0x000fe40000000031 */
[----:B------:R-:W-:Y:S01]  /*4ce0*/  FFMA R43, R18, R25, R43 ;  /* 0x00000019122b7223 */ /* 0x000fe2000000002b */
[----:B------:R-:W1:Y:S01]  /*4cf0*/  LDS R49, [R31.X4+0x26b8] ;  /* 0x0026b8001f317984 */ /* 0x000e620000004800 */
[----:B------:R-:W-:Y:S02]  /*4d00*/  FFMA R34, R24, R40, R45 ;  /* 0x0000002818227223 */ /* 0x000fe4000000002d */
[----:B------:R-:W-:Y:S01]  /*4d10*/  FFMA R20, R40, R20, R53 ;  /* 0x0000001428147223 */ /* 0x000fe20000000035 */
[----:B------:R-:W4:Y:S01]  /*4d20*/  LDS R24, [R31.X4+0x2664] ;  /* 0x002664001f187984 */ /* 0x000f220000004800 */
[----:B------:R-:W-:-:S02]  /*4d30*/  FFMA R18, R18, R21, R13 ;  /* 0x0000001512127223 */ /* 0x000fc4000000000d */
[C---:B--2---:R-:W-:Y:S01]  /*4d40*/  FFMA R51, R12.reuse, R25, R51 ;  /* 0x000000190c337223 */ /* 0x044fe20000000033 */
[----:B------:R-:W2:Y:S01]  /*4d50*/  LDS R53, [R31.X4+0x269c] ;  /* 0x00269c001f357984 */ /* 0x000ea20000004800 */
[----:B------:R-:W-:-:S03]  /*4d60*/  FFMA R17, R12, R21, R17 ;  /* 0x000000150c117223 */ /* 0x000fc60000000011 */
[----:B------:R-:W2:Y:S04]  /*4d70*/  LDS R13, [R31.X4+0x26d4] ;  /* 0x0026d4001f0d7984 */ /* 0x000ea80000004800 */
[----:B------:R-:W2:Y:S04]  /*4d80*/  LDS R45, [R31.X4+0x26f0] ;  /* 0x0026f0001f2d7984 */ /* 0x000ea80000004800 */
[----:B------:R-:W2:Y:S01]  /*4d90*/  LDS R12, [R31.X4+0x270c] ;  /* 0x00270c001f0c7984 */ /* 0x000ea20000004800 */
[C---:B0-----:R-:W-:Y:S02]  /*4da0*/  FFMA R47, R14.reuse, R25, R47 ;  /* 0x000000190e2f7223 */ /* 0x041fe4000000002f */
[----:B------:R-:W-:Y:S01]  /*4db0*/  FFMA R14, R14, R21, R15 ;  /* 0x000000150e0e7223 */ /* 0x000fe2000000000f */
[----:B------:R-:W-:Y:S01]  /*4dc0*/  LDS R40, [R31.X4+0x2760] ;  /* 0x002760001f287984 */ /* 0x000fe20000004800 */
[----:B---3--:R-:W-:-:S02]  /*4dd0*/  FFMA R15, R16, R25, R34 ;  /* 0x00000019100f7223 */ /* 0x008fc40000000022 */
[-C--:B------:R-:W-:Y:S01]  /*4de0*/  FFMA R35, R38, R25.reuse, R35 ;  /* 0x0000001926237223 */ /* 0x080fe20000000023 */
[----:B------:R-:W0:Y:S01]  /*4df0*/  LDS R34, [R31.X4+0x2744] ;  /* 0x002744001f227984 */ /* 0x000e220000004800 */
[----:B------:R-:W-:Y:S02]  /*4e00*/  FFMA R39, R36, R25, R39 ;  /* 0x0000001924277223 */ /* 0x000fe40000000027 */
[-C--:B------:R-:W-:Y:S02]  /*4e10*/  FFMA R37, R38, R21.reuse, R37 ;  /* 0x0000001526257223 */ /* 0x080fe40000000025 */
[-C--:B------:R-:W-:Y:S01]  /*4e20*/  FFMA R41, R36, R21.reuse, R41 ;  /* 0x0000001524297223 */ /* 0x080fe20000000029 */
[----:B------:R-:W3:Y:S01]  /*4e30*/  LDS R38, [R31.X4+0x277c] ;  /* 0x00277c001f267984 */ /* 0x000ee20000004800 */
[----:B------:R-:W-:Y:S02]  /*4e40*/  FFMA R16, R16, R21, R20 ;  /* 0x0000001510107223 */ /* 0x000fe40000000014 */
[C---:B-----5:R-:W-:Y:S01]  /*4e50*/  FFMA R48, R46.reuse, R26, R48 ;  /* 0x0000001a2e307223 */ /* 0x060fe20000000030 */
[----:B------:R-:W5:Y:S01]  /*4e60*/  LDS R20, [R31.X4+0x2798] ;  /* 0x002798001f147984 */ /* 0x000f620000004800 */
[----:B------:R-:W-:-:S02]  /*4e70*/  FFMA R21, R46, R22, R44 ;  /* 0x000000162e157223 */ /* 0x000fc4000000002c */
[-C--:B------:R-:W-:Y:S01]  /*4e80*/  FFMA R39, R19, R26.reuse, R39 ;  /* 0x0000001a13277223 */ /* 0x080fe20000000027 */
[----:B------:R-:W5:Y:S01]  /*4e90*/  LDS R36, [R31.X4+0x27b4] ;  /* 0x0027b4001f247984 */ /* 0x000f620000004800 */
[-C--:B-1----:R-:W-:Y:S02]  /*4ea0*/  FFMA R51, R49, R26.reuse, R51 ;  /* 0x0000001a31337223 */ /* 0x082fe40000000033 */
[CC--:B----4-:R-:W-:Y:S01]  /*4eb0*/  FFMA R35, R24.reuse, R26.reuse, R35 ;  /* 0x0000001a18237223 */ /* 0x0d0fe20000000023 */
[----:B------:R-:W-:Y:S01]  /*4ec0*/  LDS R44, [R31.X4+0x2878] ;  /* 0x002878001f2c7984 */ /* 0x000fe20000004800 */
[----:B--2---:R-:W-:Y:S02]  /*4ed0*/  FFMA R43, R53, R26, R43 ;  /* 0x0000001a352b7223 */ /* 0x004fe4000000002b */
[----:B------:R-:W-:Y:S01]  /*4ee0*/  FFMA R37, R24, R22, R37 ;  /* 0x0000001618257223 */ /* 0x000fe20000000025 */
[----:B------:R-:W-:Y:S01]  /*4ef0*/  LDS R46, [R31.X4+0x2920] ;  /* 0x002920001f2e7984 */ /* 0x000fe20000004800 */
[----:B------:R-:W-:-:S02]  /*4f00*/  FFMA R47, R13, R26, R47 ;  /* 0x0000001a0d2f7223 */ /* 0x000fc4000000002f */
[----:B------:R-:W-:Y:S01]  /*4f10*/  FFMA R41, R19, R22, R41 ;  /* 0x0000001613297223 */ /* 0x000fe20000000029 */
[----:B------:R-:W-:Y:S01]  /*4f20*/  LDS R24, [R31.X4+0x27d0] ;  /* 0x0027d0001f187984 */ /* 0x000fe20000004800 */
[----:B------:R-:W-:Y:S02]  /*4f30*/  FFMA R26, R45, R26, R15 ;  /* 0x0000001a2d1a7223 */ /* 0x000fe4000000000f */
[-C--:B------:R-:W-:Y:S02]  /*4f40*/  FFMA R53, R53, R22.reuse, R18 ;  /* 0x0000001635357223 */ /* 0x080fe40000000012 */
[-C--:B------:R-:W-:Y:S02]  /*4f50*/  FFMA R49, R49, R22.reuse, R17 ;  /* 0x0000001631317223 */ /* 0x080fe40000000011 */
[-C--:B------:R-:W-:Y:S02]  /*4f60*/  FFMA R25, R13, R22.reuse, R14 ;  /* 0x000000160d197223 */ /* 0x080fe4000000000e */
[----:B------:R-:W-:-:S02]  /*4f70*/  FFMA R45, R45, R22, R16 ;  /* 0x000000162d2d7223 */ /* 0x000fc40000000010 */
[C---:B------:R-:W-:Y:S01]  /*4f80*/  FFMA R48, R12.reuse, R27, R48 ;  /* 0x0000001b0c307223 */ /* 0x040fe20000000030 */
[----:B------:R-:W1:Y:S01]  /*4f90*/  LDS.128 R16, [R33+0x31d0] ;  /* 0x0031d00021107984 */ /* 0x000e620000000c00 */
[----:B------:R-:W-:-:S03]  /*4fa0*/  FFMA R21, R12, R23, R21 ;  /* 0x000000170c157223 */ /* 0x000fc60000000015 */
[----:B------:R-:W2:Y:S01]  /*4fb0*/  LDS.128 R12, [R33+0x32d0] ;  /* 0x0032d000210c7984 */ /* 0x000ea20000000c00 */
[C---:B0-----:R-:W-:Y:S02]  /*4fc0*/  FFMA R39, R34.reuse, R27, R39 ;  /* 0x0000001b22277223 */ /* 0x041fe40000000027 */
[----:B------:R-:W-:Y:S01]  /*4fd0*/  FFMA R34, R34, R23, R41 ;  /* 0x0000001722227223 */ /* 0x000fe20000000029 */
[----:B------:R-:W0:Y:S01]  /*4fe0*/  LDS R22, [R31.X4+0x2824] ;  /* 0x002824001f167984 */ /* 0x000e220000004800 */
[-C--:B------:R-:W-:Y:S02]  /*4ff0*/  FFMA R35, R42, R27.reuse, R35 ;  /* 0x0000001b2a237223 */ /* 0x080fe40000000023 */
[-C--:B------:R-:W-:Y:S01]  /*5000*/  FFMA R43, R40, R27.reuse, R43 ;  /* 0x0000001b282b7223 */ /* 0x080fe2000000002b */
[----:B------:R-:W4:Y:S01]  /*5010*/  LDS R41, [R31.X4+0x2894] ;  /* 0x002894001f297984 */ /* 0x000f220000004800 */
[C---:B---3--:R-:W-:Y:S02]  /*5020*/  FFMA R51, R38.reuse, R27, R51 ;  /* 0x0000001b26337223 */ /* 0x048fe40000000033 */
[----:B------:R-:W-:-:S02]  /*5030*/  FFMA R49, R38, R23, R49 ;  /* 0x0000001726317223 */ /* 0x000fc40000000031 */
[C---:B-----5:R-:W-:Y:S01]  /*5040*/  FFMA R47, R20.reuse, R27, R47 ;  /* 0x0000001b142f7223 */ /* 0x060fe2000000002f */
[----:B------:R-:W3:Y:S01]  /*5050*/  LDS R38, [R31.X4+0x2808] ;  /* 0x002808001f267984 */ /* 0x000ee20000004800 */
[-C--:B------:R-:W-:Y:S02]  /*5060*/  FFMA R25, R20, R23.reuse, R25 ;  /* 0x0000001714197223 */ /* 0x080fe40000000019 */
[----:B------:R-:W-:Y:S01]  /*5070*/  FFMA R37, R42, R23, R37 ;  /* 0x000000172a257223 */ /* 0x000fe20000000025 */
[----:B------:R-:W5:Y:S01]  /*5080*/  LDS R20, [R31.X4+0x2840] ;  /* 0x002840001f147984 */ /* 0x000f620000004800 */
[C---:B------:R-:W-:Y:S02]  /*5090*/  FFMA R27, R36.reuse, R27, R26 ;  /* 0x0000001b241b7223 */ /* 0x040fe4000000001a */
[-C--:B------:R-:W-:Y:S01]  /*50a0*/  FFMA R45, R36, R23.reuse, R45 ;  /* 0x00000017242d7223 */ /* 0x080fe2000000002d */
[----:B------:R-:W5:Y:S01]  /*50b0*/  LDS R42, [R31.X4+0x27ec] ;  /* 0x0027ec001f2a7984 */ /* 0x000f620000004800 */
[----:B------:R-:W-:-:S03]  /*50c0*/  FFMA R53, R40, R23, R53 ;  /* 0x0000001728357223 */ /* 0x000fc60000000035 */
[----:B------:R-:W5:Y:S04]  /*50d0*/  LDS R36, [R31.X4+0x285c] ;  /* 0x00285c001f247984 */ /* 0x000f680000004800 */
[----:B------:R-:W5:Y:S04]  /*50e0*/  LDS R40, [R31.X4+0x28cc] ;  /* 0x0028cc001f287984 */ /* 0x000f680000004800 */
[----:B------:R-:W5:Y:S01]  /*50f0*/  LDS R26, [R31.X4+0x28e8] ;  /* 0x0028e8001f1a7984 */ /* 0x000f620000004800 */
[----:B-1----:R-:W-:Y:S02]  /*5100*/  FFMA R48, R16, R24, R48 ;  /* 0x0000001810307223 */ /* 0x002fe40000000030 */
[----:B--2---:R-:W-:-:S02]  /*5110*/  FFMA R21, R24, R12, R21 ;  /* 0x0000000c18157223 */ /* 0x004fc40000000015 */
[----:B------:R-:W1:Y:S01]  /*5120*/  LDS R24, [R31.X4+0x2904] ;  /* 0x002904001f187984 */ /* 0x000e620000004800 */
[----:B0-----:R-:W-:Y:S02]  /*5130*/  FFMA R43, R16, R22, R43 ;  /* 0x00000016102b7223 */ /* 0x001fe4000000002b */
[----:B------:R-:W-:Y:S02]  /*5140*/  FFMA R22, R22, R12, R53 ;  /* 0x0000000c16167223 */ /* 0x000fe40000000035 */
[C---:B----4-:R-:W-:Y:S01]  /*5150*/  FFMA R48, R41.reuse, R17, R48 ;  /* 0x0000001129307223 */ /* 0x050fe20000000030 */
[----:B------:R-:W-:Y:S01]  /*5160*/  LDS R53, [R31.X4+0x2b18] ;  /* 0x002b18001f357984 */ /* 0x000fe20000004800 */
[----:B------:R-:W-:-:S03]  /*5170*/  FFMA R41, R41, R13, R21 ;  /* 0x0000000d29297223 */ /* 0x000fc60000000015 */
[----:B------:R-:W0:Y:S01]  /*5180*/  LDS R21, [R31.X4+0x2974] ;  /* 0x002974001f157984 */ /* 0x000e220000004800 */
[----:B---3--:R-:W-:Y:S02]  /*5190*/  FFMA R39, R16, R38, R39 ;  /* 0x0000002610277223 */ /* 0x008fe40000000027 */
[----:B------:R-:W-:Y:S02]  /*51a0*/  FFMA R23, R38, R12, R34 ;  /* 0x0000000c26177223 */ /* 0x000fe40000000022 */
[----:B-----5:R-:W-:Y:S02]  /*51b0*/  FFMA R50, R16, R20, R51 ;  /* 0x0000001410327223 */ /* 0x020fe40000000033 */
[----:B------:R-:W-:Y:S01]  /*51c0*/  FFMA R20, R20, R12, R49 ;  /* 0x0000000c14147223 */ /* 0x000fe20000000031 */
[----:B------:R-:W-:Y:S01]  /*51d0*/  LDS R51, [R31.X4+0x2990] ;  /* 0x002990001f337984 */ /* 0x000fe20000004800 */
[----:B------:R-:W-:Y:S02]  /*51e0*/  FFMA R35, R16, R42, R35 ;  /* 0x0000002a10237223 */ /* 0x000fe40000000023 */
[----:B------:R-:W-:Y:S01]  /*51f0*/  FFMA R37, R42, R12, R37 ;  /* 0x0000000c2a257223 */ /* 0x000fe20000000025 */
[----:B------:R-:W-:Y:S01]  /*5200*/  LDS R49, [R31.X4+0x2b34] ;  /* 0x002b34001f317984 */ /* 0x000fe20000004800 */
[----:B------:R-:W-:-:S02]  /*5210*/  FFMA R38, R16, R36, R47 ;  /* 0x0000002410267223 */ /* 0x000fc4000000002f */
[----:B------:R-:W-:Y:S01]  /*5220*/  FFMA R34, R16, R44, R27 ;  /* 0x0000002c10227223 */ /* 0x000fe2000000001b */
[----:B------:R-:W2:Y:S01]  /*5230*/  LDS R42, [R31.X4+0x293c] ;  /* 0x00293c001f2a7984 */ /* 0x000ea20000004800 */
[----:B------:R-:W-:-:S03]  /*5240*/  FFMA R44, R44, R12, R45 ;  /* 0x0000000c2c2c7223 */ /* 0x000fc6000000002d */
[----:B------:R-:W3:Y:S01]  /*5250*/  LDS R47, [R31.X4+0x29ac] ;  /* 0x0029ac001f2f7984 */ /* 0x000ee20000004800 */
[----:B------:R-:W-:-:S03]  /*5260*/  FFMA R39, R40, R17, R39 ;  /* 0x0000001128277223 */ /* 0x000fc60000000027 */
[----:B------:R-:W4:Y:S01]  /*5270*/  LDS R45, [R31.X4+0x2958] ;  /* 0x002958001f2d7984 */ /* 0x000f220000004800 */
[----:B------:R-:W-:Y:S02]  /*5280*/  FFMA R16, R40, R13, R23 ;  /* 0x0000000d28107223 */ /* 0x000fe40000000017 */
[-C--:B------:R-:W-:Y:S01]  /*5290*/  FFMA R43, R26, R17.reuse, R43 ;  /* 0x000000111a2b7223 */ /* 0x080fe2000000002b */
[----:B------:R-:W5:Y:S01]  /*52a0*/  LDS R40, [R31.X4+0x2a38] ;  /* 0x002a38001f287984 */ /* 0x000f620000004800 */
[----:B-1----:R-:W-:Y:S02]  /*52b0*/  FFMA R50, R24, R17, R50 ;  /* 0x0000001118327223 */ /* 0x002fe40000000032 */
[----:B------:R-:W-:Y:S01]  /*52c0*/  FFMA R36, R36, R12, R25 ;  /* 0x0000000c24247223 */ /* 0x000fe20000000019 */
[----:B------:R-:W1:Y:S01]  /*52d0*/  LDS R27, [R31.X4+0x29c8] ;  /* 0x0029c8001f1b7984 */ /* 0x000e620000004800 */
[-C--:B------:R-:W-:Y:S02]  /*52e0*/  FFMA R26, R26, R13.reuse, R22 ;  /* 0x0000000d1a1a7223 */ /* 0x080fe40000000016 */
[----:B------:R-:W-:Y:S01]  /*52f0*/  FFMA R24, R24, R13, R20 ;  /* 0x0000000d18187223 */ /* 0x000fe20000000014 */
[----:B------:R-:W1:Y:S04]  /*5300*/  LDS R25, [R31.X4+0x29e4] ;  /* 0x0029e4001f197984 */ /* 0x000e680000004800 */
[----:B------:R-:W1:Y:S04]  /*5310*/  LDS R23, [R31.X4+0x2a00] ;  /* 0x002a00001f177984 */ /* 0x000e680000004800 */
[----:B------:R-:W1:Y:S04]  /*5320*/  LDS R22, [R31.X4+0x2a1c] ;  /* 0x002a1c001f167984 */ /* 0x000e680000004800 */
[----:B------:R-:W1:Y:S04]  /*5330*/  LDS R20, [R31.X4+0x2a54] ;  /* 0x002a54001f147984 */ /* 0x000e680000004800 */
[----:B------:R-:W1:Y:S01]  /*5340*/  LDS R12, [R31.X4+0x2a70] ;  /* 0x002a70001f0c7984 */ /* 0x000e620000004800 */
[----:B------:R-:W-:-:S02]  /*5350*/  FFMA R35, R52, R17, R35 ;  /* 0x0000001134237223 */ /* 0x000fc40000000023 */
[-C--:B------:R-:W-:Y:S02]  /*5360*/  FFMA R37, R52, R13.reuse, R37 ;  /* 0x0000000d34257223 */ /* 0x080fe40000000025 */
[C---:B0-----:R-:W-:Y:S01]  /*5370*/  FFMA R35, R21.reuse, R18, R35 ;  /* 0x0000001215237223 */ /* 0x041fe20000000023 */
[----:B------:R-:W-:Y:S01]  /*5380*/  LDS R52, [R31.X4+0x2bf8] ;  /* 0x002bf8001f347984 */ /* 0x000fe20000004800 */
[-C--:B------:R-:W-:Y:S02]  /*5390*/  FFMA R36, R46, R13.reuse, R36 ;  /* 0x0000000d2e247223 */ /* 0x080fe40000000024 */
[----:B--2---:R-:W-:Y:S02]  /*53a0*/  FFMA R44, R42, R13, R44 ;  /* 0x0000000d2a2c7223 */ /* 0x004fe4000000002c */
[----:B------:R-:W-:Y:S02]  /*53b0*/  FFMA R21, R21, R14, R37 ;  /* 0x0000000e15157223 */ /* 0x000fe40000000025 */
[-C--:B------:R-:W-:Y:S01]  /*53c0*/  FFMA R39, R51, R18.reuse, R39 ;  /* 0x0000001233277223 */ /* 0x080fe20000000027 */
[----:B------:R-:W-:Y:S01]  /*53d0*/  LDS R37, [R31.X4+0x2b6c] ;  /* 0x002b6c001f257984 */ /* 0x000fe20000004800 */
[----:B---3--:R-:W-:-:S02]  /*53e0*/  FFMA R43, R47, R18, R43 ;  /* 0x000000122f2b7223 */ /* 0x008fc4000000002b */
[-C--:B------:R-:W-:Y:S02]  /*53f0*/  FFMA R38, R46, R17.reuse, R38 ;  /* 0x000000112e267223 */ /* 0x080fe40000000026 */
[----:B------:R-:W-:Y:S01]  /*5400*/  FFMA R34, R42, R17, R34 ;  /* 0x000000112a227223 */ /* 0x000fe20000000022 */
[----:B------:R-:W-:Y:S01]  /*5410*/  LDS R46, [R31.X4+0x2ac4] ;  /* 0x002ac4001f2e7984 */ /* 0x000fe20000004800 */
[C---:B----4-:R-:W-:Y:S02]  /*5420*/  FFMA R48, R45.reuse, R18, R48 ;  /* 0x000000122d307223 */ /* 0x050fe40000000030 */
[-C--:B------:R-:W-:Y:S01]  /*5430*/  FFMA R13, R45, R14.reuse, R41 ;  /* 0x0000000e2d0d7223 */ /* 0x080fe20000000029 */
[----:B------:R-:W-:Y:S01]  /*5440*/  LDS R42, [R31.X4+0x2ae0] ;  /* 0x002ae0001f2a7984 */ /* 0x000fe20000004800 */
[-C--:B------:R-:W-:Y:S02]  /*5450*/  FFMA R51, R51, R14.reuse, R16 ;  /* 0x0000000e33337223 */ /* 0x080fe40000000010 */
[----:B------:R-:W-:Y:S01]  /*5460*/  FFMA R47, R47, R14, R26 ;  /* 0x0000000e2f2f7223 */ /* 0x000fe2000000001a */
[----:B------:R-:W0:Y:S01]  /*5470*/  LDS R16, [R31.X4+0x2a8c] ;  /* 0x002a8c001f107984 */ /* 0x000e220000004800 */
[----:B-----5:R-:W-:-:S02]  /*5480*/  FFMA R35, R40, R19, R35 ;  /* 0x0000001328237223 */ /* 0x020fc40000000023 */
[C---:B-1----:R-:W-:Y:S01]  /*5490*/  FFMA R50, R27.reuse, R18, R50 ;  /* 0x000000121b327223 */ /* 0x042fe20000000032 */
[----:B------:R-:W1:Y:S01]  /*54a0*/  LDS R45, [R31.X4+0x2aa8] ;  /* 0x002aa8001f2d7984 */ /* 0x000e620000004800 */
[----:B------:R-:W-:Y:S02]  /*54b0*/  FFMA R17, R27, R14, R24 ;  /* 0x0000000e1b117223 */ /* 0x000fe40000000018 */
[C---:B------:R-:W-:Y:S01]  /*54c0*/  FFMA R38, R25.reuse, R18, R38 ;  /* 0x0000001219267223 */ /* 0x040fe20000000026 */
[----:B------:R-:W-:Y:S01]  /*54d0*/  LDS R41, [R31.X4+0x2b50] ;  /* 0x002b50001f297984 */ /* 0x000fe20000004800 */
[----:B------:R-:W-:Y:S02]  /*54e0*/  FFMA R36, R25, R14, R36 ;  /* 0x0000000e19247223 */ /* 0x000fe40000000024 */
[C---:B------:R-:W-:Y:S01]  /*54f0*/  FFMA R34, R23.reuse, R18, R34 ;  /* 0x0000001217227223 */ /* 0x040fe20000000022 */
[----:B------:R-:W2:Y:S01]  /*5500*/  LDS.128 R24, [R33+0x31e0] ;  /* 0x0031e00021187984 */ /* 0x000ea20000000c00 */
[----:B------:R-:W-:-:S02]  /*5510*/  FFMA R44, R23, R14, R44 ;  /* 0x0000000e172c7223 */ /* 0x000fc4000000002c */
[C---:B------:R-:W-:Y:S02]  /*5520*/  FFMA R48, R22.reuse, R19, R48 ;  /* 0x0000001316307223 */ /* 0x040fe40000000030 */
[-C--:B------:R-:W-:Y:S02]  /*5530*/  FFMA R13, R22, R15.reuse, R13 ;  /* 0x0000000f160d7223 */ /* 0x080fe4000000000d */
[----:B------:R-:W-:Y:S02]  /*5540*/  FFMA R40, R40, R15, R21 ;  /* 0x0000000f28287223 */ /* 0x000fe40000000015 */
[C---:B------:R-:W-:Y:S02]  /*5550*/  FFMA R39, R20.reuse, R19, R39 ;  /* 0x0000001314277223 */ /* 0x040fe40000000027 */
[----:B------:R-:W-:Y:S02]  /*5560*/  FFMA R51, R20, R15, R51 ;  /* 0x0000000f14337223 */ /* 0x000fe40000000033 */
[C---:B------:R-:W-:Y:S01]  /*5570*/  FFMA R43, R12.reuse, R19, R43 ;  /* 0x000000130c2b7223 */ /* 0x040fe2000000002b */
[----:B------:R-:W3:Y:S01]  /*5580*/  LDS.128 R20, [R33+0x32e0] ;  /* 0x0032e00021147984 */ /* 0x000ee20000000c00 */
[----:B------:R-:W-:-:S03]  /*5590*/  FFMA R47, R12, R15, R47 ;  /* 0x0000000f0c2f7223 */ /* 0x000fc6000000002f */
[----:B------:R-:W4:Y:S01]  /*55a0*/  LDS R12, [R31.X4+0x2afc] ;  /* 0x002afc001f0c7984 */ /* 0x000f220000004800 */
[C---:B0-----:R-:W-:Y:S02]  /*55b0*/  FFMA R14, R16.reuse, R19, R50 ;  /* 0x00000013100e7223 */ /* 0x041fe40000000032 */
[----:B------:R-:W-:Y:S01]  /*55c0*/  FFMA R16, R16, R15, R17 ;  /* 0x0000000f10107223 */ /* 0x000fe20000000011 */
[----:B------:R-:W-:Y:S01]  /*55d0*/  LDS R50, [R31.X4+0x2c14] ;  /* 0x002c14001f327984 */ /* 0x000fe20000004800 */
[C---:B-1----:R-:W-:Y:S02]  /*55e0*/  FFMA R18, R45.reuse, R19, R38 ;  /* 0x000000132d127223 */ /* 0x042fe40000000026 */
[----:B------:R-:W-:Y:S01]  /*55f0*/  FFMA R36, R45, R15, R36 ;  /* 0x0000000f2d247223 */ /* 0x000fe20000000024 */
[----:B------:R-:W0:Y:S01]  /*5600*/  LDS R38, [R31.X4+0x2ba4] ;  /* 0x002ba4001f267984 */ /* 0x000e220000004800 */
[----:B------:R-:W-:-:S03]  /*5610*/  FFMA R45, R46, R19, R34 ;  /* 0x000000132e2d7223 */ /* 0x000fc60000000022 */
[----:B------:R-:W1:Y:S01]  /*5620*/  LDS R17, [R31.X4+0x2b88] ;  /* 0x002b88001f117984 */ /* 0x000e620000004800 */
[C---:B--2---:R-:W-:Y:S02]  /*5630*/  FFMA R48, R24.reuse, R42, R48 ;  /* 0x0000002a18307223 */ /* 0x044fe40000000030 */
[----:B------:R-:W-:Y:S01]  /*5640*/  FFMA R43, R24, R49, R43 ;  /* 0x00000031182b7223 */ /* 0x000fe2000000002b */
[----:B------:R-:W-:Y:S01]  /*5650*/  LDS R19, [R31.X4+0x2cf4] ;  /* 0x002cf4001f137984 */ /* 0x000fe20000004800 */
[----:B------:R-:W-:Y:S02]  /*5660*/  FFMA R34, R46, R15, R44 ;  /* 0x0000000f2e227223 */ /* 0x000fe4000000002c */
[C---:B------:R-:W-:Y:S01]  /*5670*/  FFMA R14, R24.reuse, R41, R14 ;  /* 0x00000029180e7223 */ /* 0x040fe2000000000e */
[----:B------:R-:W-:Y:S01]  /*5680*/  LDS R44, [R31.X4+0x2c30] ;  /* 0x002c30001f2c7984 */ /* 0x000fe20000004800 */
[----:B------:R-:W-:-:S03]  /*5690*/  FFMA R18, R24, R37, R18 ;  /* 0x0000002518127223 */ /* 0x000fc60000000012 */
[----:B------:R-:W-:Y:S01]  /*56a0*/  LDS R46, [R31.X4+0x2c4c] ;  /* 0x002c4c001f2e7984 */ /* 0x000fe20000004800 */
[----:B---3--:R-:W-:-:S03]  /*56b0*/  FFMA R13, R42, R20, R13 ;  /* 0x000000142a0d7223 */ /* 0x008fc6000000000d */
[----:B------:R-:W-:Y:S01]  /*56c0*/  LDS R15, [R31.X4+0x2cbc] ;  /* 0x002cbc001f0f7984 */ /* 0x000fe20000004800 */
[----:B------:R-:W-:Y:S02]  /*56d0*/  FFMA R42, R53, R20, R51 ;  /* 0x00000014352a7223 */ /* 0x000fe40000000033 */
[----:B----4-:R-:W-:Y:S01]  /*56e0*/  FFMA R35, R24, R12, R35 ;  /* 0x0000000c18237223 */ /* 0x010fe20000000023 */
[----:B------:R-:W2:Y:S01]  /*56f0*/  LDS R51, [R31.X4+0x2bc0] ;  /* 0x002bc0001f337984 */ /* 0x000ea20000004800 */
[-C--:B------:R-:W-:Y:S02]  /*5700*/  FFMA R40, R12, R20.reuse, R40 ;  /* 0x000000140c287223 */ /* 0x080fe40000000028 */
[-C--:B------:R-:W-:Y:S02]  /*5710*/  FFMA R12, R49, R20.reuse, R47 ;  /* 0x00000014310c7223 */ /* 0x080fe4000000002f */
[----:B------:R-:W3:Y:S01]  /*5720*/  LDS R49, [R31.X4+0x2bdc] ;  /* 0x002bdc001f317984 */ /* 0x000ee20000004800 */
[----:B------:R-:W-:-:S02]  /*5730*/  FFMA R16, R41, R20, R16 ;  /* 0x0000001429107223 */ /* 0x000fc40000000010 */
[----:B------:R-:W-:Y:S01]  /*5740*/  FFMA R36, R37, R20, R36 ;  /* 0x0000001425247223 */ /* 0x000fe20000000024 */
[----:B------:R-:W-:Y:S04]  /*5750*/  LDS R41, [R31.X4+0x2ca0] ;  /* 0x002ca0001f297984 */ /* 0x000fe80000004800 */
[----:B------:R-:W4:Y:S04]  /*5760*/  LDS R37, [R31.X4+0x2c84] ;  /* 0x002c84001f257984 */ /* 0x000f280000004800 */
[----:B------:R-:W5:Y:S01]  /*5770*/  LDS R47, [R31.X4+0x2c68] ;  /* 0x002c68001f2f7984 */ /* 0x000f620000004800 */
[----:B------:R-:W-:-:S02]  /*5780*/  FFMA R39, R24, R53, R39 ;  /* 0x0000003518277223 */ /* 0x000fc40000000027 */
[----:B0-----:R-:W-:Y:S01]  /*5790*/  FFMA R48, R38, R25, R48 ;  /* 0x0000001926307223 */ /* 0x001fe20000000030 */
[----:B------:R-:W-:Y:S01]  /*57a0*/  LDS R53, [R31.X4+0x2e0c] ;  /* 0x002e0c001f357984 */ /* 0x000fe20000004800 */
[----:B-1----:R-:W-:Y:S02]  /*57b0*/  FFMA R45, R24, R17, R45 ;  /* 0x00000011182d7223 */ /* 0x002fe4000000002d */
[----:B------:R-:W-:Y:S01]  /*57c0*/  FFMA R34, R17, R20, R34 ;  /* 0x0000001411227223 */ /* 0x000fe20000000022 */
[----:B------:R-:W-:Y:S01]  /*57d0*/  LDS R24, [R31.X4+0x2d48] ;  /* 0x002d48001f187984 */ /* 0x000fe20000004800 */
[----:B------:R-:W-:-:S03]  /*57e0*/  FFMA R38, R38, R21, R13 ;  /* 0x0000001526267223 */ /* 0x000fc6000000000d */
[----:B------:R-:W0:Y:S04]  /*57f0*/  LDS R13, [R31.X4+0x2cd8] ;  /* 0x002cd8001f0d7984 */ /* 0x000e280000004800 */
[----:B------:R-:W1:Y:S01]  /*5800*/  LDS R17, [R31.X4+0x2d10] ;  /* 0x002d10001f117984 */ /* 0x000e620000004800 */
[-C--:B------:R-:W-:Y:S02]  /*5810*/  FFMA R43, R52, R25.reuse, R43 ;  /* 0x00000019342b7223 */ /* 0x080fe4000000002b */
[-C--:B------:R-:W-:Y:S01]  /*5820*/  FFMA R14, R50, R25.reuse, R14 ;  /* 0x00000019320e7223 */ /* 0x080fe2000000000e */
[----:B------:R-:W0:Y:S01]  /*5830*/  LDS R20, [R31.X4+0x2d2c] ;  /* 0x002d2c001f147984 */ /* 0x000e220000004800 */
[C---:B--2---:R-:W-:Y:S02]  /*5840*/  FFMA R35, R51.reuse, R25, R35 ;  /* 0x0000001933237223 */ /* 0x044fe40000000023 */
[----:B------:R-:W-:-:S02]  /*5850*/  FFMA R40, R51, R21, R40 ;  /* 0x0000001533287223 */ /* 0x000fc40000000028 */
[C---:B---3--:R-:W-:Y:S01]  /*5860*/  FFMA R39, R49.reuse, R25, R39 ;  /* 0x0000001931277223 */ /* 0x048fe20000000027 */
[----:B------:R-:W-:Y:S01]  /*5870*/  LDS R51, [R31.X4+0x2df0] ;  /* 0x002df0001f337984 */ /* 0x000fe20000004800 */
[----:B------:R-:W-:Y:S02]  /*5880*/  FFMA R42, R49, R21, R42 ;  /* 0x00000015312a7223 */ /* 0x000fe4000000002a */
[-C--:B------:R-:W-:Y:S02]  /*5890*/  FFMA R18, R44, R25.reuse, R18 ;  /* 0x000000192c127223 */ /* 0x080fe40000000012 */
[----:B------:R-:W-:Y:S02]  /*58a0*/  FFMA R45, R46, R25, R45 ;  /* 0x000000192e2d7223 */ /* 0x000fe4000000002d */
[-C--:B----4-:R-:W-:Y:S02]  /*58b0*/  FFMA R35, R37, R26.reuse, R35 ;  /* 0x0000001a25237223 */ /* 0x090fe40000000023 */
[----:B------:R-:W-:-:S02]  /*58c0*/  FFMA R39, R41, R26, R39 ;  /* 0x0000001a29277223 */ /* 0x000fc40000000027 */
[-C--:B------:R-:W-:Y:S02]  /*58d0*/  FFMA R44, R44, R21.reuse, R36 ;  /* 0x000000152c2c7223 */ /* 0x080fe40000000024 */
[----:B------:R-:W-:Y:S01]  /*58e0*/  FFMA R46, R46, R21, R34 ;  /* 0x000000152e2e7223 */ /* 0x000fe20000000022 */
[----:B------:R-:W-:Y:S01]  /*58f0*/  LDS R36, [R31.X4+0x2d80] ;  /* 0x002d80001f247984 */ /* 0x000fe20000004800 */
[-C--:B-----5:R-:W-:Y:S02]  /*5900*/  FFMA R25, R47, R22.reuse, R38 ;  /* 0x000000162f197223 */ /* 0x0a0fe40000000026 */
[-C--:B------:R-:W-:Y:S01]  /*5910*/  FFMA R37, R37, R22.reuse, R40 ;  /* 0x0000001625257223 */ /* 0x080fe20000000028 */
[----:B------:R-:W2:Y:S01]  /*5920*/  LDS R34, [R31.X4+0x2d64] ;  /* 0x002d64001f227984 */ /* 0x000ea20000004800 */
[----:B------:R-:W-:-:S03]  /*5930*/  FFMA R41, R41, R22, R42 ;  /* 0x0000001629297223 */ /* 0x000fc6000000002a */
[----:B------:R-:W3:Y:S04]  /*5940*/  LDS R38, [R31.X4+0x2d9c] ;  /* 0x002d9c001f267984 */ /* 0x000ee80000004800 */
[----:B------:R-:W4:Y:S04]  /*5950*/  LDS R40, [R31.X4+0x2db8] ;  /* 0x002db8001f287984 */ /* 0x000f280000004800 */
[----:B------:R-:W5:Y:S01]  /*5960*/  LDS R42, [R31.X4+0x2dd4] ;  /* 0x002dd4001f2a7984 */ /* 0x000f620000004800 */
[-C--:B------:R-:W-:Y:S02]  /*5970*/  FFMA R12, R52, R21.reuse, R12 ;  /* 0x00000015340c7223 */ /* 0x080fe4000000000c */
[----:B------:R-:W-:-:S02]  /*5980*/  FFMA R16, R50, R21, R16 ;  /* 0x0000001532107223 */ /* 0x000fc40000000010 */
[-C--:B------:R-:W-:Y:S02]  /*5990*/  FFMA R21, R47, R26.reuse, R48 ;  /* 0x0000001a2f157223 */ /* 0x080fe40000000030 */
[C---:B------:R-:W-:Y:S02]  /*59a0*/  FFMA R43, R15.reuse, R26, R43 ;  /* 0x0000001a0f2b7223 */ /* 0x040fe4000000002b */
[----:B------:R-:W-:Y:S02]  /*59b0*/  FFMA R47, R15, R22, R12 ;  /* 0x000000160f2f7223 */ /* 0x000fe4000000000c */
[C---:B0-----:R-:W-:Y:S02]  /*59c0*/  FFMA R48, R13.reuse, R26, R14 ;  /* 0x0000001a0d307223 */ /* 0x041fe4000000000e */
[----:B------:R-:W-:Y:S02]  /*59d0*/  FFMA R49, R13, R22, R16 ;  /* 0x000000160d317223 */ /* 0x000fe40000000010 */
[C---:B------:R-:W-:Y:S01]  /*59e0*/  FFMA R50, R19.reuse, R26, R18 ;  /* 0x0000001a13327223 */ /* 0x040fe20000000012 */
[----:B------:R-:W0:Y:S01]  /*59f0*/  LDS.128 R12, [R33+0x31f0] ;  /* 0x0031f000210c7984 */ /* 0x000e220000000c00 */
[----:B------:R-:W-:-:S02]  /*5a00*/  FFMA R44, R19, R22, R44 ;  /* 0x00000016132c7223 */ /* 0x000fc4000000002c */
[C---:B-1----:R-:W-:Y:S02]  /*5a10*/  FFMA R45, R17.reuse, R26, R45 ;  /* 0x0000001a112d7223 */ /* 0x042fe4000000002d */
[----:B------:R-:W-:Y:S01]  /*5a20*/  FFMA R46, R17, R22, R46 ;  /* 0x00000016112e7223 */ /* 0x000fe2000000002e */
[----:B------:R-:W-:Y:S04]  /*5a30*/  LDS R26, [R31.X4+0x2ed0] ;  /* 0x002ed0001f1a7984 */ /* 0x000fe80000004800 */
[----:B------:R4:W1:Y:S01]  /*5a40*/  LDS.128 R16, [R33+0x32f0] ;  /* 0x0032f00021107984 */ /* 0x0008620000000c00 */
[C---:B------:R-:W-:Y:S02]  /*5a50*/  FFMA R21, R20.reuse, R27, R21 ;  /* 0x0000001b14157223 */ /* 0x040fe40000000015 */
[----:B------:R-:W-:Y:S01]  /*5a60*/  FFMA R25, R20, R23, R25 ;  /* 0x0000001714197223 */ /* 0x000fe20000000019 */
[----:B------:R-:W-:Y:S01]  /*5a70*/  LDS R22, [R31.X4+0x2e44] ;  /* 0x002e44001f167984 */ /* 0x000fe20000004800 */
        /* <DEDUP_REMOVED lines=8> */
[----:B------:R-:W-:Y:S01]  /*5b00*/  LDS R34, [R31.X4+0x2eb4] ;  /* 0x002eb4001f227984 */ /* 0x000fe20000004800 */
[----:B---3--:R-:W-:-:S02]  /*5b10*/  FFMA R48, R38, R27, R48 ;  /* 0x0000001b26307223 */ /* 0x008fc40000000030 */
[-C--:B----4-:R-:W-:Y:S01]  /*5b20*/  FFMA R33, R40, R27.reuse, R50 ;  /* 0x0000001b28217223 */ /* 0x090fe20000000032 */
[----:B------:R-:W3:Y:S01]  /*5b30*/  LDS R36, [R31.X4+0x2e98] ;  /* 0x002e98001f247984 */ /* 0x000ee20000004800 */
[----:B-----5:R-:W-:-:S03]  /*5b40*/  FFMA R45, R42, R27, R45 ;  /* 0x0000001b2a2d7223 */ /* 0x020fc6000000002d */
[----:B------:R-:W4:Y:S01]  /*5b50*/  LDS R27, [R31.X4+0x2e7c] ;  /* 0x002e7c001f1b7984 */ /* 0x000f220000004800 */
[-C--:B------:R-:W-:Y:S02]  /*5b60*/  FFMA R49, R38, R23.reuse, R49 ;  /* 0x0000001726317223 */ /* 0x080fe40000000031 */
[-C--:B------:R-:W-:Y:S01]  /*5b70*/  FFMA R44, R40, R23.reuse, R44 ;  /* 0x00000017282c7223 */ /* 0x080fe2000000002c */
[----:B------:R-:W5:Y:S01]  /*5b80*/  LDS R38, [R31.X4+0x2eec] ;  /* 0x002eec001f267984 */ /* 0x000f620000004800 */
[----:B------:R-:W-:-:S03]  /*5b90*/  FFMA R23, R42, R23, R46 ;  /* 0x000000172a177223 */ /* 0x000fc6000000002e */
[----:B------:R-:W5:Y:S04]  /*5ba0*/  LDS R42, [R31.X4+0x2f24] ;  /* 0x002f24001f2a7984 */ /* 0x000f680000004800 */
[----:B------:R-:W5:Y:S01]  /*5bb0*/  LDS R40, [R31.X4+0x2f40] ;  /* 0x002f40001f287984 */ /* 0x000f620000004800 */
[C---:B0-----:R-:W-:Y:S02]  /*5bc0*/  FFMA R35, R12.reuse, R53, R35 ;  /* 0x000000350c237223 */ /* 0x041fe40000000023 */
[-C--:B-1----:R-:W-:Y:S01]  /*5bd0*/  FFMA R37, R53, R16.reuse, R37 ;  /* 0x0000001035257223 */ /* 0x082fe20000000025 */
[----:B------:R-:W0:Y:S01]  /*5be0*/  LDS R46, [R31.X4+0x2f08] ;  /* 0x002f08001f2e7984 */ /* 0x000e220000004800 */
[----:B------:R-:W-:Y:S02]  /*5bf0*/  FFMA R21, R12, R51, R21 ;  /* 0x000000330c157223 */ /* 0x000fe40000000015 */
[----:B------:R-:W-:Y:S01]  /*5c00*/  FFMA R25, R51, R16, R25 ;  /* 0x0000001033197223 */ /* 0x000fe20000000019 */
[----:B------:R-:W1:Y:S01]  /*5c10*/  LDS R50, [R31.X4+0x2f5c] ;  /* 0x002f5c001f327984 */ /* 0x000e620000004800 */
[----:B------:R-:W-:-:S02]  /*5c20*/  FFMA R35, R26, R13, R35 ;  /* 0x0000000d1a237223 */ /* 0x000fc40000000023 */
[----:B------:R-:W-:Y:S01]  /*5c30*/  FFMA R39, R12, R20, R39 ;  /* 0x000000140c277223 */ /* 0x000fe20000000027 */
[----:B------:R-:W-:Y:S01]  /*5c40*/  LDS R51, [R31.X4+0x2fcc] ;  /* 0x002fcc001f337984 */ /* 0x000fe20000004800 */
[----:B------:R-:W-:Y:S02]  /*5c50*/  FFMA R41, R20, R16, R41 ;  /* 0x0000001014297223 */ /* 0x000fe40000000029 */
[----:B------:R-:W-:Y:S01]  /*5c60*/  FFMA R26, R26, R17, R37 ;  /* 0x000000111a1a7223 */ /* 0x000fe20000000025 */
[----:B------:R-:W-:Y:S01]  /*5c70*/  LDS R20, [R31.X4+0x2fe8] ;  /* 0x002fe8001f147984 */ /* 0x000fe20000004800 */
[C---:B------:R-:W-:Y:S02]  /*5c80*/  FFMA R43, R12.reuse, R22, R43 ;  /* 0x000000160c2b7223 */ /* 0x040fe4000000002b */
[----:B--2---:R-:W-:Y:S01]  /*5c90*/  FFMA R48, R12, R24, R48 ;  /* 0x000000180c307223 */ /* 0x004fe20000000030 */
[----:B------:R-:W2:Y:S01]  /*5ca0*/  LDS R37, [R31.X4+0x2fb0] ;  /* 0x002fb0001f257984 */ /* 0x000ea20000004800 */
[----:B------:R-:W-:-:S02]  /*5cb0*/  FFMA R49, R24, R16, R49 ;  /* 0x0000001018317223 */ /* 0x000fc40000000031 */
[----:B---3--:R-:W-:Y:S01]  /*5cc0*/  FFMA R45, R12, R36, R45 ;  /* 0x000000240c2d7223 */ /* 0x008fe2000000002d */
[----:B------:R-:W-:Y:S01]  /*5cd0*/  LDS R53, [R31.X4+0x3004] ;  /* 0x003004001f357984 */ /* 0x000fe20000004800 */
[----:B------:R-:W-:Y:S02]  /*5ce0*/  FFMA R21, R34, R13, R21 ;  /* 0x0000000d22157223 */ /* 0x000fe40000000015 */
[----:B----4-:R-:W-:Y:S01]  /*5cf0*/  FFMA R33, R12, R27, R33 ;  /* 0x0000001b0c217223 */ /* 0x010fe20000000021 */
[----:B------:R-:W-:Y:S01]  /*5d00*/  LDS R24, [R31.X4+0x30ac] ;  /* 0x0030ac001f187984 */ /* 0x000fe20000004800 */
[----:B------:R-:W-:Y:S02]  /*5d10*/  FFMA R44, R27, R16, R44 ;  /* 0x000000101b2c7223 */ /* 0x000fe4000000002c */
[----:B------:R-:W-:Y:S01]  /*5d20*/  FFMA R25, R34, R17, R25 ;  /* 0x0000001122197223 */ /* 0x000fe20000000019 */
[----:B------:R-:W3:Y:S01]  /*5d30*/  LDS R12, [R31.X4+0x2f78] ;  /* 0x002f78001f0c7984 */ /* 0x000ee20000004800 */
[----:B-----5:R-:W-:-:S03]  /*5d40*/  FFMA R39, R38, R13, R39 ;  /* 0x0000000d26277223 */ /* 0x020fc60000000027 */
[----:B------:R-:W4:Y:S01]  /*5d50*/  LDS R27, [R31.X4+0x2f94] ;  /* 0x002f94001f1b7984 */ /* 0x000f220000004800 */
[----:B------:R-:W-:-:S03]  /*5d60*/  FFMA R41, R38, R17, R41 ;  /* 0x0000001126297223 */ /* 0x000fc60000000029 */
[----:B------:R-:W5:Y:S01]  /*5d70*/  LDS R34, [R31.X4+0x3020] ;  /* 0x003020001f227984 */ /* 0x000f620000004800 */
[-C--:B------:R-:W-:Y:S02]  /*5d80*/  FFMA R47, R22, R16.reuse, R47 ;  /* 0x00000010162f7223 */ /* 0x080fe4000000002f */
[----:B------:R-:W-:Y:S01]  /*5d90*/  FFMA R23, R36, R16, R23 ;  /* 0x0000001024177223 */ /* 0x000fe20000000017 */
[----:B------:R-:W3:Y:S01]  /*5da0*/  LDS R38, [R31.X4+0x3090] ;  /* 0x003090001f267984 */ /* 0x000ee20000004800 */
[C---:B------:R-:W-:Y:S02]  /*5db0*/  FFMA R48, R42.reuse, R13, R48 ;  /* 0x0000000d2a307223 */ /* 0x040fe40000000030 */
[----:B------:R-:W-:Y:S01]  /*5dc0*/  FFMA R49, R42, R17, R49 ;  /* 0x000000112a317223 */ /* 0x000fe20000000031 */
[----:B------:R-:W-:Y:S01]  /*5dd0*/  LDS R36, [R31.X4+0x3074] ;  /* 0x003074001f247984 */ /* 0x000fe20000004800 */
[C---:B------:R-:W-:Y:S02]  /*5de0*/  FFMA R33, R40.reuse, R13, R33 ;  /* 0x0000000d28217223 */ /* 0x040fe40000000021 */
[----:B------:R-:W-:Y:S01]  /*5df0*/  FFMA R44, R40, R17, R44 ;  /* 0x00000011282c7223 */ /* 0x000fe2000000002c */
[----:B------:R-:W5:Y:S04]  /*5e00*/  LDS R42, [R31.X4+0x303c] ;  /* 0x00303c001f2a7984 */ /* 0x000f680000004800 */
[----:B------:R-:W5:Y:S04]  /*5e10*/  LDS R40, [R31.X4+0x3058] ;  /* 0x003058001f287984 */ /* 0x000f680000004800 */
[----:B------:R-:W5:Y:S04]  /*5e20*/  LDS R22, [R31.X4+0x30c8] ;  /* 0x0030c8001f167984 */ /* 0x000f680000004800 */
[----:B------:R-:W5:Y:S01]  /*5e30*/  LDS R16, [R31.X4+0x30e4] ;  /* 0x0030e4001f107984 */ /* 0x000f620000004800 */
[----:B------:R-:W-:-:S04]  /*5e40*/  UIADD3 UR4, UR4, 0x1, URZ ;  /* 0x0000000104047890 */ /* 0x000fc8000fffe03f */
[----:B------:R-:W-:Y:S01]  /*5e50*/  UISETP.NE.AND UP0, UPT, UR4, 0x8, UPT ;  /* 0x000000080400788c */ /* 0x000fe2000bf05270 */
[----:B0-----:R-:W-:-:S05]  /*5e60*/  FFMA R43, R46, R13, R43 ;  /* 0x0000000d2e2b7223 */ /* 0x001fca000000002b */
[----:B------:R-:W-:Y:S01]  /*5e70*/  PLOP3.LUT P0, PT, PT, PT, UP0, 0x80, 0x0 ;  /* 0x000000000000781c */ /* 0x000fe20003f0f008 */
[----:B------:R-:W-:Y:S02]  /*5e80*/  FFMA R47, R46, R17, R47 ;  /* 0x000000112e2f7223 */ /* 0x000fe4000000002f */
[C---:B-1----:R-:W-:Y:S02]  /*5e90*/  FFMA R45, R50.reuse, R13, R45 ;  /* 0x0000000d322d7223 */ /* 0x042fe4000000002d */
[----:B------:R-:W-:Y:S02]  /*5ea0*/  FFMA R23, R50, R17, R23 ;  /* 0x0000001132177223 */ /* 0x000fe40000000017 */
[-C--:B--2---:R-:W-:Y:S02]  /*5eb0*/  FFMA R39, R37, R14.reuse, R39 ;  /* 0x0000000e25277223 */ /* 0x084fe40000000027 */
[C---:B------:R-:W-:Y:S02]  /*5ec0*/  FFMA R43, R51.reuse, R14, R43 ;  /* 0x0000000e332b7223 */ /* 0x040fe4000000002b */
[----:B------:R-:W-:-:S02]  /*5ed0*/  FFMA R47, R51, R18, R47 ;  /* 0x00000012332f7223 */ /* 0x000fc4000000002f */
[-C--:B---3--:R-:W-:Y:S02]  /*5ee0*/  FFMA R21, R12, R14.reuse, R21 ;  /* 0x0000000e0c157223 */ /* 0x088fe40000000015 */
[----:B----4-:R-:W-:Y:S02]  /*5ef0*/  FFMA R35, R27, R14, R35 ;  /* 0x0000000e1b237223 */ /* 0x010fe40000000023 */
[----:B------:R-:W-:Y:S02]  /*5f00*/  FFMA R37, R37, R18, R41 ;  /* 0x0000001225257223 */ /* 0x000fe40000000029 */
[-C--:B------:R-:W-:Y:S02]  /*5f10*/  FFMA R51, R20, R14.reuse, R48 ;  /* 0x0000000e14337223 */ /* 0x080fe40000000030 */
[-C--:B------:R-:W-:Y:S02]  /*5f20*/  FFMA R33, R53, R14.reuse, R33 ;  /* 0x0000000e35217223 */ /* 0x080fe40000000021 */
[----:B-----5:R-:W-:-:S02]  /*5f30*/  FFMA R45, R34, R14, R45 ;  /* 0x0000000e222d7223 */ /* 0x020fc4000000002d */
[-C--:B------:R-:W-:Y:S02]  /*5f40*/  FFMA R25, R12, R18.reuse, R25 ;  /* 0x000000120c197223 */ /* 0x080fe40000000019 */
[-C--:B------:R-:W-:Y:S02]  /*5f50*/  FFMA R26, R27, R18.reuse, R26 ;  /* 0x000000121b1a7223 */ /* 0x080fe4000000001a */
[-C--:B------:R-:W-:Y:S02]  /*5f60*/  FFMA R49, R20, R18.reuse, R49 ;  /* 0x0000001214317223 */ /* 0x080fe40000000031 */
[-C--:B------:R-:W-:Y:S02]  /*5f70*/  FFMA R44, R53, R18.reuse, R44 ;  /* 0x00000012352c7223 */ /* 0x080fe4000000002c */
[----:B------:R-:W-:Y:S02]  /*5f80*/  FFMA R23, R34, R18, R23 ;  /* 0x0000001222177223 */ /* 0x000fe40000000017 */
[----:B------:R-:W-:-:S02]  /*5f90*/  FFMA R17, R38, R19, R47 ;  /* 0x0000001326117223 */ /* 0x000fc4000000002f */
[-C--:B------:R-:W-:Y:S02]  /*5fa0*/  FFMA R48, R42, R15.reuse, R21 ;  /* 0x0000000f2a307223 */ /* 0x080fe40000000015 */
[-C--:B------:R-:W-:Y:S02]  /*5fb0*/  FFMA R35, R40, R15.reuse, R35 ;  /* 0x0000000f28237223 */ /* 0x080fe40000000023 */
[C---:B------:R-:W-:Y:S02]  /*5fc0*/  FFMA R39, R36.reuse, R15, R39 ;  /* 0x0000000f24277223 */ /* 0x040fe40000000027 */
[----:B------:R-:W-:Y:S02]  /*5fd0*/  FFMA R53, R36, R19, R37 ;  /* 0x0000001324357223 */ /* 0x000fe40000000025 */
[-C--:B------:R-:W-:Y:S02]  /*5fe0*/  FFMA R43, R38, R15.reuse, R43 ;  /* 0x0000000f262b7223 */ /* 0x080fe4000000002b */
[----:B------:R-:W-:-:S02]  /*5ff0*/  FFMA R51, R24, R15, R51 ;  /* 0x0000000f18337223 */ /* 0x000fc40000000033 */
[-C--:B------:R-:W-:Y:S02]  /*6000*/  FFMA R47, R22, R15.reuse, R33 ;  /* 0x0000000f162f7223 */ /* 0x080fe40000000021 */
[----:B------:R-:W-:Y:S02]  /*6010*/  FFMA R45, R16, R15, R45 ;  /* 0x0000000f102d7223 */ /* 0x000fe4000000002d */
[-C--:B------:R-:W-:Y:S02]  /*6020*/  FFMA R41, R42, R19.reuse, R25 ;  /* 0x000000132a297223 */ /* 0x080fe40000000019 */
[-C--:B------:R-:W-:Y:S02]  /*6030*/  FFMA R14, R40, R19.reuse, R26 ;  /* 0x00000013280e7223 */ /* 0x080fe4000000001a */
[-C--:B------:R-:W-:Y:S02]  /*6040*/  FFMA R49, R24, R19.reuse, R49 ;  /* 0x0000001318317223 */ /* 0x080fe40000000031 */
[----:B------:R-:W-:-:S02]  /*6050*/  FFMA R37, R22, R19, R44 ;  /* 0x0000001316257223 */ /* 0x000fc4000000002c */
[----:B------:R-:W-:Y:S01]  /*6060*/  FFMA R15, R16, R19, R23 ;  /* 0x00000013100f7223 */ /* 0x000fe20000000017 */
[----:B------:R-:W-:Y:S01]  /*6070*/  @!P0 CALL.REL.NOINC `(.L_x_0) ;  /* 0x0000001000008944 */ /* 0x000fe20003c00000 */
[----:B------:R-:W-:Y:S05]  /*6080*/  BRA `(.L_x_1) ;  /* 0xffffa32000007947 */ /* 0x000fea000383ffff */
.L_x_0:
[----:B------:R-:W-:-:S04]  /*6090*/  IMAD R31, R0, 0xc40, R31 ;  /* 0x00000c40001f7824 */ /* 0x000fc800078e021f */
[----:B------:R-:W-:-:S04]  /*60a0*/  IMAD R9, R30, 0x62, R31 ;  /* 0x000000621e097824 */ /* 0x000fc800078e021f */
[----:B------:R-:W-:-:S05]  /*60b0*/  IMAD.WIDE R8, R9, R8, c[0x0][0x170] ;  /* 0x00005c0009087625 */ /* 0x000fca00078e0208 */
[----:B------:R-:W-:Y:S04]  /*60c0*/  STG.E [R8.64], R48 ;  /* 0x0000003008007986 */ /* 0x000fe8000c101906 */
[----:B------:R-:W-:Y:S04]  /*60d0*/  STG.E [R8.64+0x1c], R35 ;  /* 0x00001c2308007986 */ /* 0x000fe8000c101906 */
        /* <DEDUP_REMOVED lines=11> */
[----:B------:R-:W-:Y:S01]  /*6190*/  STG.E [R8.64+0x16c], R15 ;  /* 0x00016c0f08007986 */ /* 0x000fe2000c101906 */
[----:B------:R-:W-:Y:S05]  /*61a0*/  EXIT ;  /* 0x000000000000794d */ /* 0x000fea0003800000 */
.L_x_2:
[----:B------:R-:W-:-:S00]  /*61b0*/  BRA `(.L_x_2) ;  /* 0xfffffff000007947 */ /* 0x000fc0000383ffff */
[----:B------:R-:W-:-:S00]  /*61c0*/  NOP ;  /* 0x0000000000007918 */ /* 0x000fc00000000000 */
        /* <DEDUP_REMOVED lines=11> */
.L_x_3:


//--------------------- .nv.shared.candidate3     --------------------------
	.section	.nv.shared.candidate3,"aw",@nobits
	.align	4
.nv.shared.candidate3:
	.zero		28928
